//
// Generated by NVIDIA NVVM Compiler
//
// Compiler Build ID: CL-36424714
// Cuda compilation tools, release 13.0, V13.0.88
// Based on NVVM 20.0.0
//

.version 9.0
.target sm_100
.address_size 64

	// .globl	_Z28apply_row_shift_clamp_kernelPxllPKixx
.shared .align 8 .b8 _ZZ24bsi_block_reduce_max_sumILi256EEvydPyPdE4smax[64];
.shared .align 8 .b8 _ZZ24bsi_block_reduce_max_sumILi256EEvydPyPdE4ssum[64];
// _ZZ30compute_row_shift_scale_kernelILi256EEvPKxllifPiPfE9block_max has been demoted
// _ZZ30compute_row_shift_scale_kernelILi256EEvPKxllifPiPfE9block_sum has been demoted
// _ZZ32compute_chunk_shift_scale_kernelILi256EEvPKxlliifPiPfE9block_max has been demoted
// _ZZ32compute_chunk_shift_scale_kernelILi256EEvPKxlliifPiPfE9block_sum has been demoted

.visible .entry _Z28apply_row_shift_clamp_kernelPxllPKixx(
	.param .u64 .ptr .align 1 _Z28apply_row_shift_clamp_kernelPxllPKixx_param_0,
	.param .u64 _Z28apply_row_shift_clamp_kernelPxllPKixx_param_1,
	.param .u64 _Z28apply_row_shift_clamp_kernelPxllPKixx_param_2,
	.param .u64 .ptr .align 1 _Z28apply_row_shift_clamp_kernelPxllPKixx_param_3,
	.param .u64 _Z28apply_row_shift_clamp_kernelPxllPKixx_param_4,
	.param .u64 _Z28apply_row_shift_clamp_kernelPxllPKixx_param_5
)
{
	.reg .pred 	%p<5>;
	.reg .b32 	%r<9>;
	.reg .b64 	%rd<33>;

	ld.param.u64 	%rd5, [_Z28apply_row_shift_clamp_kernelPxllPKixx_param_0];
	ld.param.u64 	%rd10, [_Z28apply_row_shift_clamp_kernelPxllPKixx_param_1];
	ld.param.u64 	%rd6, [_Z28apply_row_shift_clamp_kernelPxllPKixx_param_2];
	ld.param.u64 	%rd7, [_Z28apply_row_shift_clamp_kernelPxllPKixx_param_3];
	ld.param.u64 	%rd8, [_Z28apply_row_shift_clamp_kernelPxllPKixx_param_4];
	ld.param.u64 	%rd9, [_Z28apply_row_shift_clamp_kernelPxllPKixx_param_5];
	mov.u32 	%r1, %ctaid.x;
	mov.u32 	%r2, %ntid.x;
	mul.wide.u32 	%rd11, %r1, %r2;
	mov.u32 	%r3, %tid.x;
	cvt.u64.u32 	%rd12, %r3;
	add.s64 	%rd1, %rd11, %rd12;
	setp.ge.s64 	%p1, %rd1, %rd10;
	@%p1 bra 	$L__BB0_5;
	or.b64  	%rd13, %rd1, %rd6;
	and.b64  	%rd14, %rd13, -4294967296;
	setp.ne.s64 	%p2, %rd14, 0;
	@%p2 bra 	$L__BB0_3;
	cvt.u32.u64 	%r4, %rd6;
	cvt.u32.u64 	%r5, %rd1;
	div.u32 	%r6, %r5, %r4;
	cvt.u64.u32 	%rd32, %r6;
	bra.uni 	$L__BB0_4;
$L__BB0_3:
	div.s64 	%rd32, %rd1, %rd6;
$L__BB0_4:
	cvta.to.global.u64 	%rd15, %rd7;
	shl.b64 	%rd16, %rd32, 2;
	add.s64 	%rd17, %rd15, %rd16;
	ld.global.nc.u32 	%r7, [%rd17];
	cvta.to.global.u64 	%rd18, %rd5;
	shl.b64 	%rd19, %rd1, 3;
	add.s64 	%rd20, %rd18, %rd19;
	ld.global.u64 	%rd21, [%rd20];
	abs.s64 	%rd22, %rd21;
	setp.gt.s32 	%p3, %r7, 0;
	add.s32 	%r8, %r7, -1;
	mov.b64 	%rd23, 1;
	shl.b64 	%rd24, %rd23, %r8;
	selp.b64 	%rd25, %rd24, 0, %p3;
	add.s64 	%rd26, %rd25, %rd22;
	shr.u64 	%rd27, %rd26, %r7;
	setp.lt.s64 	%p4, %rd21, 0;
	neg.s64 	%rd28, %rd27;
	selp.b64 	%rd29, %rd28, %rd27, %p4;
	max.s64 	%rd30, %rd29, %rd8;
	min.s64 	%rd31, %rd30, %rd9;
	st.global.u64 	[%rd20], %rd31;
$L__BB0_5:
	ret;

}
	// .globl	_Z30apply_chunk_shift_clamp_kernelPxlliPKixx
.visible .entry _Z30apply_chunk_shift_clamp_kernelPxlliPKixx(
	.param .u64 .ptr .align 1 _Z30apply_chunk_shift_clamp_kernelPxlliPKixx_param_0,
	.param .u64 _Z30apply_chunk_shift_clamp_kernelPxlliPKixx_param_1,
	.param .u64 _Z30apply_chunk_shift_clamp_kernelPxlliPKixx_param_2,
	.param .u32 _Z30apply_chunk_shift_clamp_kernelPxlliPKixx_param_3,
	.param .u64 .ptr .align 1 _Z30apply_chunk_shift_clamp_kernelPxlliPKixx_param_4,
	.param .u64 _Z30apply_chunk_shift_clamp_kernelPxlliPKixx_param_5,
	.param .u64 _Z30apply_chunk_shift_clamp_kernelPxlliPKixx_param_6
)
{
	.reg .pred 	%p<6>;
	.reg .b32 	%r<15>;
	.reg .b64 	%rd<36>;

	ld.param.u64 	%rd5, [_Z30apply_chunk_shift_clamp_kernelPxlliPKixx_param_0];
	ld.param.u64 	%rd10, [_Z30apply_chunk_shift_clamp_kernelPxlliPKixx_param_1];
	ld.param.u64 	%rd6, [_Z30apply_chunk_shift_clamp_kernelPxlliPKixx_param_2];
	ld.param.u32 	%r1, [_Z30apply_chunk_shift_clamp_kernelPxlliPKixx_param_3];
	ld.param.u64 	%rd7, [_Z30apply_chunk_shift_clamp_kernelPxlliPKixx_param_4];
	ld.param.u64 	%rd8, [_Z30apply_chunk_shift_clamp_kernelPxlliPKixx_param_5];
	ld.param.u64 	%rd9, [_Z30apply_chunk_shift_clamp_kernelPxlliPKixx_param_6];
	mov.u32 	%r2, %ctaid.x;
	mov.u32 	%r3, %ntid.x;
	mul.wide.u32 	%rd11, %r2, %r3;
	mov.u32 	%r4, %tid.x;
	cvt.u64.u32 	%rd12, %r4;
	add.s64 	%rd1, %rd11, %rd12;
	setp.ge.s64 	%p1, %rd1, %rd10;
	@%p1 bra 	$L__BB1_5;
	or.b64  	%rd13, %rd1, %rd6;
	and.b64  	%rd14, %rd13, -4294967296;
	setp.ne.s64 	%p2, %rd14, 0;
	@%p2 bra 	$L__BB1_3;
	cvt.u32.u64 	%r5, %rd6;
	cvt.u32.u64 	%r6, %rd1;
	div.u32 	%r7, %r6, %r5;
	cvt.u64.u32 	%rd35, %r7;
	bra.uni 	$L__BB1_4;
$L__BB1_3:
	div.s64 	%rd35, %rd1, %rd6;
$L__BB1_4:
	mul.lo.s64 	%rd15, %rd35, %rd6;
	sub.s64 	%rd16, %rd1, %rd15;
	shr.u64 	%rd17, %rd16, 8;
	cvt.u32.u64 	%r8, %rd17;
	setp.gt.s32 	%p3, %r1, %r8;
	add.s32 	%r9, %r1, -1;
	selp.b32 	%r10, %r8, %r9, %p3;
	cvt.u32.u64 	%r11, %rd35;
	mad.lo.s32 	%r12, %r1, %r11, %r10;
	cvta.to.global.u64 	%rd18, %rd7;
	mul.wide.s32 	%rd19, %r12, 4;
	add.s64 	%rd20, %rd18, %rd19;
	ld.global.nc.u32 	%r13, [%rd20];
	cvta.to.global.u64 	%rd21, %rd5;
	shl.b64 	%rd22, %rd1, 3;
	add.s64 	%rd23, %rd21, %rd22;
	ld.global.u64 	%rd24, [%rd23];
	abs.s64 	%rd25, %rd24;
	setp.gt.s32 	%p4, %r13, 0;
	add.s32 	%r14, %r13, -1;
	mov.b64 	%rd26, 1;
	shl.b64 	%rd27, %rd26, %r14;
	selp.b64 	%rd28, %rd27, 0, %p4;
	add.s64 	%rd29, %rd28, %rd25;
	shr.u64 	%rd30, %rd29, %r13;
	setp.lt.s64 	%p5, %rd24, 0;
	neg.s64 	%rd31, %rd30;
	selp.b64 	%rd32, %rd31, %rd30, %p5;
	max.s64 	%rd33, %rd32, %rd8;
	min.s64 	%rd34, %rd33, %rd9;
	st.global.u64 	[%rd23], %rd34;
$L__BB1_5:
	ret;

}
	// .globl	_Z36quantize_round_to_int64_batch_kernelIfEvPKT_ldPx
.visible .entry _Z36quantize_round_to_int64_batch_kernelIfEvPKT_ldPx(
	.param .u64 .ptr .align 1 _Z36quantize_round_to_int64_batch_kernelIfEvPKT_ldPx_param_0,
	.param .u64 _Z36quantize_round_to_int64_batch_kernelIfEvPKT_ldPx_param_1,
	.param .f64 _Z36quantize_round_to_int64_batch_kernelIfEvPKT_ldPx_param_2,
	.param .u64 .ptr .align 1 _Z36quantize_round_to_int64_batch_kernelIfEvPKT_ldPx_param_3
)
{
	.reg .pred 	%p<3>;
	.reg .b32 	%r<4>;
	.reg .b32 	%f<2>;
	.reg .b64 	%rd<18>;
	.reg .b64 	%fd<9>;

	ld.param.u64 	%rd5, [_Z36quantize_round_to_int64_batch_kernelIfEvPKT_ldPx_param_0];
	ld.param.u64 	%rd7, [_Z36quantize_round_to_int64_batch_kernelIfEvPKT_ldPx_param_1];
	ld.param.f64 	%fd2, [_Z36quantize_round_to_int64_batch_kernelIfEvPKT_ldPx_param_2];
	ld.param.u64 	%rd6, [_Z36quantize_round_to_int64_batch_kernelIfEvPKT_ldPx_param_3];
	mov.u32 	%r1, %ctaid.x;
	mov.u32 	%r2, %ntid.x;
	mul.wide.u32 	%rd8, %r1, %r2;
	mov.u32 	%r3, %tid.x;
	cvt.u64.u32 	%rd9, %r3;
	add.s64 	%rd1, %rd8, %rd9;
	setp.ge.s64 	%p1, %rd1, %rd7;
	@%p1 bra 	$L__BB2_5;
	cvta.to.global.u64 	%rd10, %rd5;
	shl.b64 	%rd11, %rd1, 2;
	add.s64 	%rd12, %rd10, %rd11;
	ld.global.nc.f32 	%f1, [%rd12];
	cvt.f64.f32 	%fd3, %f1;
	mul.f64 	%fd1, %fd2, %fd3;
	setp.ltu.f64 	%p2, %fd1, 0d0000000000000000;
	@%p2 bra 	$L__BB2_3;
	add.f64 	%fd4, %fd1, 0d3FE0000000000000;
	cvt.rmi.f64.f64 	%fd5, %fd4;
	cvt.rzi.s64.f64 	%rd17, %fd5;
	bra.uni 	$L__BB2_4;
$L__BB2_3:
	mov.f64 	%fd6, 0d3FE0000000000000;
	sub.f64 	%fd7, %fd6, %fd1;
	cvt.rmi.f64.f64 	%fd8, %fd7;
	cvt.rzi.s64.f64 	%rd13, %fd8;
	neg.s64 	%rd17, %rd13;
$L__BB2_4:
	cvta.to.global.u64 	%rd14, %rd6;
	shl.b64 	%rd15, %rd1, 3;
	add.s64 	%rd16, %rd14, %rd15;
	st.global.u64 	[%rd16], %rd17;
$L__BB2_5:
	ret;

}
	// .globl	_Z36quantize_round_to_int64_batch_kernelI6__halfEvPKT_ldPx
.visible .entry _Z36quantize_round_to_int64_batch_kernelI6__halfEvPKT_ldPx(
	.param .u64 .ptr .align 1 _Z36quantize_round_to_int64_batch_kernelI6__halfEvPKT_ldPx_param_0,
	.param .u64 _Z36quantize_round_to_int64_batch_kernelI6__halfEvPKT_ldPx_param_1,
	.param .f64 _Z36quantize_round_to_int64_batch_kernelI6__halfEvPKT_ldPx_param_2,
	.param .u64 .ptr .align 1 _Z36quantize_round_to_int64_batch_kernelI6__halfEvPKT_ldPx_param_3
)
{
	.reg .pred 	%p<3>;
	.reg .b16 	%rs<2>;
	.reg .b32 	%r<4>;
	.reg .b32 	%f<2>;
	.reg .b64 	%rd<18>;
	.reg .b64 	%fd<9>;

	ld.param.u64 	%rd5, [_Z36quantize_round_to_int64_batch_kernelI6__halfEvPKT_ldPx_param_0];
	ld.param.u64 	%rd7, [_Z36quantize_round_to_int64_batch_kernelI6__halfEvPKT_ldPx_param_1];
	ld.param.f64 	%fd2, [_Z36quantize_round_to_int64_batch_kernelI6__halfEvPKT_ldPx_param_2];
	ld.param.u64 	%rd6, [_Z36quantize_round_to_int64_batch_kernelI6__halfEvPKT_ldPx_param_3];
	mov.u32 	%r1, %ctaid.x;
	mov.u32 	%r2, %ntid.x;
	mul.wide.u32 	%rd8, %r1, %r2;
	mov.u32 	%r3, %tid.x;
	cvt.u64.u32 	%rd9, %r3;
	add.s64 	%rd1, %rd8, %rd9;
	setp.ge.s64 	%p1, %rd1, %rd7;
	@%p1 bra 	$L__BB3_5;
	cvta.to.global.u64 	%rd10, %rd5;
	shl.b64 	%rd11, %rd1, 1;
	add.s64 	%rd12, %rd10, %rd11;
	ld.global.nc.u16 	%rs1, [%rd12];
	// begin inline asm
	{  cvt.f32.f16 %f1, %rs1;}

	// end inline asm
	cvt.f64.f32 	%fd3, %f1;
	mul.f64 	%fd1, %fd2, %fd3;
	setp.ltu.f64 	%p2, %fd1, 0d0000000000000000;
	@%p2 bra 	$L__BB3_3;
	add.f64 	%fd4, %fd1, 0d3FE0000000000000;
	cvt.rmi.f64.f64 	%fd5, %fd4;
	cvt.rzi.s64.f64 	%rd17, %fd5;
	bra.uni 	$L__BB3_4;
$L__BB3_3:
	mov.f64 	%fd6, 0d3FE0000000000000;
	sub.f64 	%fd7, %fd6, %fd1;
	cvt.rmi.f64.f64 	%fd8, %fd7;
	cvt.rzi.s64.f64 	%rd13, %fd8;
	neg.s64 	%rd17, %rd13;
$L__BB3_4:
	cvta.to.global.u64 	%rd14, %rd6;
	shl.b64 	%rd15, %rd1, 3;
	add.s64 	%rd16, %rd14, %rd15;
	st.global.u64 	[%rd16], %rd17;
$L__BB3_5:
	ret;

}
	// .globl	_Z36quantize_round_to_int64_batch_kernelI13__nv_bfloat16EvPKT_ldPx
.visible .entry _Z36quantize_round_to_int64_batch_kernelI13__nv_bfloat16EvPKT_ldPx(
	.param .u64 .ptr .align 1 _Z36quantize_round_to_int64_batch_kernelI13__nv_bfloat16EvPKT_ldPx_param_0,
	.param .u64 _Z36quantize_round_to_int64_batch_kernelI13__nv_bfloat16EvPKT_ldPx_param_1,
	.param .f64 _Z36quantize_round_to_int64_batch_kernelI13__nv_bfloat16EvPKT_ldPx_param_2,
	.param .u64 .ptr .align 1 _Z36quantize_round_to_int64_batch_kernelI13__nv_bfloat16EvPKT_ldPx_param_3
)
{
	.reg .pred 	%p<3>;
	.reg .b16 	%rs<2>;
	.reg .b32 	%r<4>;
	.reg .b32 	%f<2>;
	.reg .b64 	%rd<18>;
	.reg .b64 	%fd<9>;

	ld.param.u64 	%rd5, [_Z36quantize_round_to_int64_batch_kernelI13__nv_bfloat16EvPKT_ldPx_param_0];
	ld.param.u64 	%rd7, [_Z36quantize_round_to_int64_batch_kernelI13__nv_bfloat16EvPKT_ldPx_param_1];
	ld.param.f64 	%fd2, [_Z36quantize_round_to_int64_batch_kernelI13__nv_bfloat16EvPKT_ldPx_param_2];
	ld.param.u64 	%rd6, [_Z36quantize_round_to_int64_batch_kernelI13__nv_bfloat16EvPKT_ldPx_param_3];
	mov.u32 	%r1, %ctaid.x;
	mov.u32 	%r2, %ntid.x;
	mul.wide.u32 	%rd8, %r1, %r2;
	mov.u32 	%r3, %tid.x;
	cvt.u64.u32 	%rd9, %r3;
	add.s64 	%rd1, %rd8, %rd9;
	setp.ge.s64 	%p1, %rd1, %rd7;
	@%p1 bra 	$L__BB4_5;
	cvta.to.global.u64 	%rd10, %rd5;
	shl.b64 	%rd11, %rd1, 1;
	add.s64 	%rd12, %rd10, %rd11;
	ld.global.nc.u16 	%rs1, [%rd12];
	// begin inline asm
	{ cvt.f32.bf16 %f1, %rs1;}

	// end inline asm
	cvt.f64.f32 	%fd3, %f1;
	mul.f64 	%fd1, %fd2, %fd3;
	setp.ltu.f64 	%p2, %fd1, 0d0000000000000000;
	@%p2 bra 	$L__BB4_3;
	add.f64 	%fd4, %fd1, 0d3FE0000000000000;
	cvt.rmi.f64.f64 	%fd5, %fd4;
	cvt.rzi.s64.f64 	%rd17, %fd5;
	bra.uni 	$L__BB4_4;
$L__BB4_3:
	mov.f64 	%fd6, 0d3FE0000000000000;
	sub.f64 	%fd7, %fd6, %fd1;
	cvt.rmi.f64.f64 	%fd8, %fd7;
	cvt.rzi.s64.f64 	%rd13, %fd8;
	neg.s64 	%rd17, %rd13;
$L__BB4_4:
	cvta.to.global.u64 	%rd14, %rd6;
	shl.b64 	%rd15, %rd1, 3;
	add.s64 	%rd16, %rd14, %rd15;
	st.global.u64 	[%rd16], %rd17;
$L__BB4_5:
	ret;

}
	// .globl	_Z30compute_row_shift_scale_kernelILi256EEvPKxllifPiPf
.visible .entry _Z30compute_row_shift_scale_kernelILi256EEvPKxllifPiPf(
	.param .u64 .ptr .align 1 _Z30compute_row_shift_scale_kernelILi256EEvPKxllifPiPf_param_0,
	.param .u64 _Z30compute_row_shift_scale_kernelILi256EEvPKxllifPiPf_param_1,
	.param .u64 _Z30compute_row_shift_scale_kernelILi256EEvPKxllifPiPf_param_2,
	.param .u32 _Z30compute_row_shift_scale_kernelILi256EEvPKxllifPiPf_param_3,
	.param .f32 _Z30compute_row_shift_scale_kernelILi256EEvPKxllifPiPf_param_4,
	.param .u64 .ptr .align 1 _Z30compute_row_shift_scale_kernelILi256EEvPKxllifPiPf_param_5,
	.param .u64 .ptr .align 1 _Z30compute_row_shift_scale_kernelILi256EEvPKxllifPiPf_param_6
)
{
	.reg .pred 	%p<66>;
	.reg .b32 	%r<124>;
	.reg .b32 	%f<3>;
	.reg .b64 	%rd<199>;
	.reg .b64 	%fd<118>;
	// demoted variable
	.shared .align 8 .u64 _ZZ30compute_row_shift_scale_kernelILi256EEvPKxllifPiPfE9block_max;
	// demoted variable
	.shared .align 8 .f64 _ZZ30compute_row_shift_scale_kernelILi256EEvPKxllifPiPfE9block_sum;
	ld.param.u64 	%rd48, [_Z30compute_row_shift_scale_kernelILi256EEvPKxllifPiPf_param_0];
	ld.param.u64 	%rd49, [_Z30compute_row_shift_scale_kernelILi256EEvPKxllifPiPf_param_1];
	ld.param.u64 	%rd45, [_Z30compute_row_shift_scale_kernelILi256EEvPKxllifPiPf_param_2];
	ld.param.u32 	%r8, [_Z30compute_row_shift_scale_kernelILi256EEvPKxllifPiPf_param_3];
	ld.param.f32 	%f1, [_Z30compute_row_shift_scale_kernelILi256EEvPKxllifPiPf_param_4];
	ld.param.u64 	%rd46, [_Z30compute_row_shift_scale_kernelILi256EEvPKxllifPiPf_param_5];
	ld.param.u64 	%rd47, [_Z30compute_row_shift_scale_kernelILi256EEvPKxllifPiPf_param_6];
	cvta.to.global.u64 	%rd1, %rd48;
	mov.u32 	%r9, %ctaid.x;
	cvt.u64.u32 	%rd2, %r9;
	setp.le.s64 	%p1, %rd49, %rd2;
	@%p1 bra 	$L__BB5_30;
	mul.lo.s64 	%rd3, %rd45, %rd2;
	mov.u32 	%r10, %tid.x;
	cvt.u64.u32 	%rd4, %r10;
	setp.le.s64 	%p2, %rd45, %rd4;
	mov.f64 	%fd116, 0d0000000000000000;
	mov.b64 	%rd197, 0;
	@%p2 bra 	$L__BB5_14;
	not.b64 	%rd53, %rd4;
	add.s64 	%rd54, %rd45, %rd53;
	shr.u64 	%rd55, %rd54, 8;
	add.s64 	%rd5, %rd55, 1;
	setp.lt.u64 	%p3, %rd54, 3840;
	mov.b64 	%rd197, 0;
	mov.f64 	%fd116, 0d0000000000000000;
	mov.u64 	%rd186, %rd4;
	@%p3 bra 	$L__BB5_5;
	and.b64  	%rd182, %rd5, 144115188075855856;
	add.s64 	%rd57, %rd3, %rd4;
	shl.b64 	%rd58, %rd57, 3;
	add.s64 	%rd59, %rd58, %rd1;
	add.s64 	%rd181, %rd59, 16384;
	mov.b64 	%rd197, 0;
	mov.f64 	%fd116, 0d0000000000000000;
	mov.u64 	%rd186, %rd4;
$L__BB5_4:
	.pragma "nounroll";
	ld.global.nc.u64 	%rd60, [%rd181+-16384];
	abs.s64 	%rd61, %rd60;
	max.u64 	%rd62, %rd61, %rd197;
	cvt.rn.f64.u64 	%fd23, %rd61;
	add.f64 	%fd24, %fd116, %fd23;
	ld.global.nc.u64 	%rd63, [%rd181+-14336];
	abs.s64 	%rd64, %rd63;
	max.u64 	%rd65, %rd64, %rd62;
	cvt.rn.f64.u64 	%fd25, %rd64;
	add.f64 	%fd26, %fd24, %fd25;
	ld.global.nc.u64 	%rd66, [%rd181+-12288];
	abs.s64 	%rd67, %rd66;
	max.u64 	%rd68, %rd67, %rd65;
	cvt.rn.f64.u64 	%fd27, %rd67;
	add.f64 	%fd28, %fd26, %fd27;
	ld.global.nc.u64 	%rd69, [%rd181+-10240];
	abs.s64 	%rd70, %rd69;
	max.u64 	%rd71, %rd70, %rd68;
	cvt.rn.f64.u64 	%fd29, %rd70;
	add.f64 	%fd30, %fd28, %fd29;
	ld.global.nc.u64 	%rd72, [%rd181+-8192];
	abs.s64 	%rd73, %rd72;
	max.u64 	%rd74, %rd73, %rd71;
	cvt.rn.f64.u64 	%fd31, %rd73;
	add.f64 	%fd32, %fd30, %fd31;
	ld.global.nc.u64 	%rd75, [%rd181+-6144];
	abs.s64 	%rd76, %rd75;
	max.u64 	%rd77, %rd76, %rd74;
	cvt.rn.f64.u64 	%fd33, %rd76;
	add.f64 	%fd34, %fd32, %fd33;
	ld.global.nc.u64 	%rd78, [%rd181+-4096];
	abs.s64 	%rd79, %rd78;
	max.u64 	%rd80, %rd79, %rd77;
	cvt.rn.f64.u64 	%fd35, %rd79;
	add.f64 	%fd36, %fd34, %fd35;
	ld.global.nc.u64 	%rd81, [%rd181+-2048];
	abs.s64 	%rd82, %rd81;
	max.u64 	%rd83, %rd82, %rd80;
	cvt.rn.f64.u64 	%fd37, %rd82;
	add.f64 	%fd38, %fd36, %fd37;
	ld.global.nc.u64 	%rd84, [%rd181];
	abs.s64 	%rd85, %rd84;
	max.u64 	%rd86, %rd85, %rd83;
	cvt.rn.f64.u64 	%fd39, %rd85;
	add.f64 	%fd40, %fd38, %fd39;
	ld.global.nc.u64 	%rd87, [%rd181+2048];
	abs.s64 	%rd88, %rd87;
	max.u64 	%rd89, %rd88, %rd86;
	cvt.rn.f64.u64 	%fd41, %rd88;
	add.f64 	%fd42, %fd40, %fd41;
	ld.global.nc.u64 	%rd90, [%rd181+4096];
	abs.s64 	%rd91, %rd90;
	max.u64 	%rd92, %rd91, %rd89;
	cvt.rn.f64.u64 	%fd43, %rd91;
	add.f64 	%fd44, %fd42, %fd43;
	ld.global.nc.u64 	%rd93, [%rd181+6144];
	abs.s64 	%rd94, %rd93;
	max.u64 	%rd95, %rd94, %rd92;
	cvt.rn.f64.u64 	%fd45, %rd94;
	add.f64 	%fd46, %fd44, %fd45;
	ld.global.nc.u64 	%rd96, [%rd181+8192];
	abs.s64 	%rd97, %rd96;
	max.u64 	%rd98, %rd97, %rd95;
	cvt.rn.f64.u64 	%fd47, %rd97;
	add.f64 	%fd48, %fd46, %fd47;
	ld.global.nc.u64 	%rd99, [%rd181+10240];
	abs.s64 	%rd100, %rd99;
	max.u64 	%rd101, %rd100, %rd98;
	cvt.rn.f64.u64 	%fd49, %rd100;
	add.f64 	%fd50, %fd48, %fd49;
	ld.global.nc.u64 	%rd102, [%rd181+12288];
	abs.s64 	%rd103, %rd102;
	max.u64 	%rd104, %rd103, %rd101;
	cvt.rn.f64.u64 	%fd51, %rd103;
	add.f64 	%fd52, %fd50, %fd51;
	ld.global.nc.u64 	%rd105, [%rd181+14336];
	abs.s64 	%rd106, %rd105;
	max.u64 	%rd197, %rd106, %rd104;
	cvt.rn.f64.u64 	%fd53, %rd106;
	add.f64 	%fd116, %fd52, %fd53;
	add.s64 	%rd186, %rd186, 4096;
	add.s64 	%rd182, %rd182, -16;
	add.s64 	%rd181, %rd181, 32768;
	setp.ne.s64 	%p4, %rd182, 0;
	@%p4 bra 	$L__BB5_4;
$L__BB5_5:
	and.b64  	%rd19, %rd5, 15;
	setp.eq.s64 	%p5, %rd19, 0;
	@%p5 bra 	$L__BB5_14;
	and.b64  	%rd20, %rd5, 7;
	setp.lt.u64 	%p6, %rd19, 8;
	@%p6 bra 	$L__BB5_8;
	add.s64 	%rd108, %rd186, %rd3;
	shl.b64 	%rd109, %rd108, 3;
	add.s64 	%rd110, %rd1, %rd109;
	ld.global.nc.u64 	%rd111, [%rd110];
	abs.s64 	%rd112, %rd111;
	max.u64 	%rd113, %rd112, %rd197;
	cvt.rn.f64.u64 	%fd55, %rd112;
	add.f64 	%fd56, %fd116, %fd55;
	ld.global.nc.u64 	%rd114, [%rd110+2048];
	abs.s64 	%rd115, %rd114;
	max.u64 	%rd116, %rd115, %rd113;
	cvt.rn.f64.u64 	%fd57, %rd115;
	add.f64 	%fd58, %fd56, %fd57;
	ld.global.nc.u64 	%rd117, [%rd110+4096];
	abs.s64 	%rd118, %rd117;
	max.u64 	%rd119, %rd118, %rd116;
	cvt.rn.f64.u64 	%fd59, %rd118;
	add.f64 	%fd60, %fd58, %fd59;
	ld.global.nc.u64 	%rd120, [%rd110+6144];
	abs.s64 	%rd121, %rd120;
	max.u64 	%rd122, %rd121, %rd119;
	cvt.rn.f64.u64 	%fd61, %rd121;
	add.f64 	%fd62, %fd60, %fd61;
	ld.global.nc.u64 	%rd123, [%rd110+8192];
	abs.s64 	%rd124, %rd123;
	max.u64 	%rd125, %rd124, %rd122;
	cvt.rn.f64.u64 	%fd63, %rd124;
	add.f64 	%fd64, %fd62, %fd63;
	ld.global.nc.u64 	%rd126, [%rd110+10240];
	abs.s64 	%rd127, %rd126;
	max.u64 	%rd128, %rd127, %rd125;
	cvt.rn.f64.u64 	%fd65, %rd127;
	add.f64 	%fd66, %fd64, %fd65;
	ld.global.nc.u64 	%rd129, [%rd110+12288];
	abs.s64 	%rd130, %rd129;
	max.u64 	%rd131, %rd130, %rd128;
	cvt.rn.f64.u64 	%fd67, %rd130;
	add.f64 	%fd68, %fd66, %fd67;
	ld.global.nc.u64 	%rd132, [%rd110+14336];
	abs.s64 	%rd133, %rd132;
	max.u64 	%rd197, %rd133, %rd131;
	cvt.rn.f64.u64 	%fd69, %rd133;
	add.f64 	%fd116, %fd68, %fd69;
	add.s64 	%rd186, %rd186, 2048;
$L__BB5_8:
	setp.eq.s64 	%p7, %rd20, 0;
	@%p7 bra 	$L__BB5_14;
	and.b64  	%rd194, %rd5, 3;
	setp.lt.u64 	%p8, %rd20, 4;
	@%p8 bra 	$L__BB5_11;
	add.s64 	%rd135, %rd186, %rd3;
	shl.b64 	%rd136, %rd135, 3;
	add.s64 	%rd137, %rd1, %rd136;
	ld.global.nc.u64 	%rd138, [%rd137];
	abs.s64 	%rd139, %rd138;
	max.u64 	%rd140, %rd139, %rd197;
	cvt.rn.f64.u64 	%fd71, %rd139;
	add.f64 	%fd72, %fd116, %fd71;
	ld.global.nc.u64 	%rd141, [%rd137+2048];
	abs.s64 	%rd142, %rd141;
	max.u64 	%rd143, %rd142, %rd140;
	cvt.rn.f64.u64 	%fd73, %rd142;
	add.f64 	%fd74, %fd72, %fd73;
	ld.global.nc.u64 	%rd144, [%rd137+4096];
	abs.s64 	%rd145, %rd144;
	max.u64 	%rd146, %rd145, %rd143;
	cvt.rn.f64.u64 	%fd75, %rd145;
	add.f64 	%fd76, %fd74, %fd75;
	ld.global.nc.u64 	%rd147, [%rd137+6144];
	abs.s64 	%rd148, %rd147;
	max.u64 	%rd197, %rd148, %rd146;
	cvt.rn.f64.u64 	%fd77, %rd148;
	add.f64 	%fd116, %fd76, %fd77;
	add.s64 	%rd186, %rd186, 1024;
$L__BB5_11:
	setp.eq.s64 	%p9, %rd194, 0;
	@%p9 bra 	$L__BB5_14;
	add.s64 	%rd149, %rd186, %rd3;
	shl.b64 	%rd150, %rd149, 3;
	add.s64 	%rd195, %rd1, %rd150;
$L__BB5_13:
	.pragma "nounroll";
	ld.global.nc.u64 	%rd151, [%rd195];
	abs.s64 	%rd152, %rd151;
	max.u64 	%rd197, %rd152, %rd197;
	cvt.rn.f64.u64 	%fd78, %rd152;
	add.f64 	%fd116, %fd116, %fd78;
	add.s64 	%rd195, %rd195, 2048;
	add.s64 	%rd194, %rd194, -1;
	setp.ne.s64 	%p10, %rd194, 0;
	@%p10 bra 	$L__BB5_13;
$L__BB5_14:
	cvt.u32.u64 	%r51, %rd4;
	and.b32  	%r1, %r51, 31;
	// begin inline asm
	mov.b64 {%r11,%r12}, %rd197;
	// end inline asm
	shfl.sync.down.b32	%r14|%p11, %r12, 16, 31, -1;
	shfl.sync.down.b32	%r13|%p12, %r11, 16, 31, -1;
	// begin inline asm
	mov.b64 %rd154, {%r13,%r14};
	// end inline asm
	max.u64 	%rd155, %rd154, %rd197;
	// begin inline asm
	mov.b64 {%r15,%r16}, %rd155;
	// end inline asm
	shfl.sync.down.b32	%r18|%p13, %r16, 8, 31, -1;
	shfl.sync.down.b32	%r17|%p14, %r15, 8, 31, -1;
	// begin inline asm
	mov.b64 %rd156, {%r17,%r18};
	// end inline asm
	max.u64 	%rd157, %rd156, %rd155;
	// begin inline asm
	mov.b64 {%r19,%r20}, %rd157;
	// end inline asm
	shfl.sync.down.b32	%r22|%p15, %r20, 4, 31, -1;
	shfl.sync.down.b32	%r21|%p16, %r19, 4, 31, -1;
	// begin inline asm
	mov.b64 %rd158, {%r21,%r22};
	// end inline asm
	max.u64 	%rd159, %rd158, %rd157;
	// begin inline asm
	mov.b64 {%r23,%r24}, %rd159;
	// end inline asm
	shfl.sync.down.b32	%r26|%p17, %r24, 2, 31, -1;
	shfl.sync.down.b32	%r25|%p18, %r23, 2, 31, -1;
	// begin inline asm
	mov.b64 %rd160, {%r25,%r26};
	// end inline asm
	max.u64 	%rd161, %rd160, %rd159;
	// begin inline asm
	mov.b64 {%r27,%r28}, %rd161;
	// end inline asm
	shfl.sync.down.b32	%r30|%p19, %r28, 1, 31, -1;
	shfl.sync.down.b32	%r29|%p20, %r27, 1, 31, -1;
	// begin inline asm
	mov.b64 %rd162, {%r29,%r30};
	// end inline asm
	max.u64 	%rd40, %rd162, %rd161;
	// begin inline asm
	mov.b64 {%r31,%r32}, %fd116;
	// end inline asm
	shfl.sync.down.b32	%r34|%p21, %r32, 16, 31, -1;
	shfl.sync.down.b32	%r33|%p22, %r31, 16, 31, -1;
	// begin inline asm
	mov.b64 %fd80, {%r33,%r34};
	// end inline asm
	add.f64 	%fd81, %fd116, %fd80;
	// begin inline asm
	mov.b64 {%r35,%r36}, %fd81;
	// end inline asm
	shfl.sync.down.b32	%r38|%p23, %r36, 8, 31, -1;
	shfl.sync.down.b32	%r37|%p24, %r35, 8, 31, -1;
	// begin inline asm
	mov.b64 %fd82, {%r37,%r38};
	// end inline asm
	add.f64 	%fd83, %fd81, %fd82;
	// begin inline asm
	mov.b64 {%r39,%r40}, %fd83;
	// end inline asm
	shfl.sync.down.b32	%r42|%p25, %r40, 4, 31, -1;
	shfl.sync.down.b32	%r41|%p26, %r39, 4, 31, -1;
	// begin inline asm
	mov.b64 %fd84, {%r41,%r42};
	// end inline asm
	add.f64 	%fd85, %fd83, %fd84;
	// begin inline asm
	mov.b64 {%r43,%r44}, %fd85;
	// end inline asm
	shfl.sync.down.b32	%r46|%p27, %r44, 2, 31, -1;
	shfl.sync.down.b32	%r45|%p28, %r43, 2, 31, -1;
	// begin inline asm
	mov.b64 %fd86, {%r45,%r46};
	// end inline asm
	add.f64 	%fd87, %fd85, %fd86;
	// begin inline asm
	mov.b64 {%r47,%r48}, %fd87;
	// end inline asm
	shfl.sync.down.b32	%r50|%p29, %r48, 1, 31, -1;
	shfl.sync.down.b32	%r49|%p30, %r47, 1, 31, -1;
	// begin inline asm
	mov.b64 %fd88, {%r49,%r50};
	// end inline asm
	add.f64 	%fd14, %fd87, %fd88;
	setp.ne.s32 	%p31, %r1, 0;
	@%p31 bra 	$L__BB5_16;
	shr.u32 	%r53, %r51, 2;
	mov.u32 	%r54, _ZZ24bsi_block_reduce_max_sumILi256EEvydPyPdE4smax;
	add.s32 	%r55, %r54, %r53;
	st.shared.u64 	[%r55], %rd40;
	mov.u32 	%r56, _ZZ24bsi_block_reduce_max_sumILi256EEvydPyPdE4ssum;
	add.s32 	%r57, %r56, %r53;
	st.shared.f64 	[%r57], %fd14;
$L__BB5_16:
	bar.sync 	0;
	setp.gt.u32 	%p32, %r51, 31;
	@%p32 bra 	$L__BB5_21;
	setp.gt.u32 	%p33, %r1, 7;
	mov.f64 	%fd117, 0d0000000000000000;
	mov.b64 	%rd198, 0;
	@%p33 bra 	$L__BB5_19;
	shl.b32 	%r59, %r1, 3;
	mov.u32 	%r60, _ZZ24bsi_block_reduce_max_sumILi256EEvydPyPdE4smax;
	add.s32 	%r61, %r60, %r59;
	ld.shared.u64 	%rd198, [%r61];
	mov.u32 	%r62, _ZZ24bsi_block_reduce_max_sumILi256EEvydPyPdE4ssum;
	add.s32 	%r63, %r62, %r59;
	ld.shared.f64 	%fd117, [%r63];
$L__BB5_19:
	setp.ne.s32 	%p34, %r1, 0;
	// begin inline asm
	mov.b64 {%r64,%r65}, %rd198;
	// end inline asm
	shfl.sync.down.b32	%r67|%p35, %r65, 16, 31, -1;
	shfl.sync.down.b32	%r66|%p36, %r64, 16, 31, -1;
	// begin inline asm
	mov.b64 %rd165, {%r66,%r67};
	// end inline asm
	max.u64 	%rd166, %rd165, %rd198;
	// begin inline asm
	mov.b64 {%r68,%r69}, %rd166;
	// end inline asm
	shfl.sync.down.b32	%r71|%p37, %r69, 8, 31, -1;
	shfl.sync.down.b32	%r70|%p38, %r68, 8, 31, -1;
	// begin inline asm
	mov.b64 %rd167, {%r70,%r71};
	// end inline asm
	max.u64 	%rd168, %rd167, %rd166;
	// begin inline asm
	mov.b64 {%r72,%r73}, %rd168;
	// end inline asm
	shfl.sync.down.b32	%r75|%p39, %r73, 4, 31, -1;
	shfl.sync.down.b32	%r74|%p40, %r72, 4, 31, -1;
	// begin inline asm
	mov.b64 %rd169, {%r74,%r75};
	// end inline asm
	max.u64 	%rd170, %rd169, %rd168;
	// begin inline asm
	mov.b64 {%r76,%r77}, %rd170;
	// end inline asm
	shfl.sync.down.b32	%r79|%p41, %r77, 2, 31, -1;
	shfl.sync.down.b32	%r78|%p42, %r76, 2, 31, -1;
	// begin inline asm
	mov.b64 %rd171, {%r78,%r79};
	// end inline asm
	max.u64 	%rd172, %rd171, %rd170;
	// begin inline asm
	mov.b64 {%r80,%r81}, %rd172;
	// end inline asm
	shfl.sync.down.b32	%r83|%p43, %r81, 1, 31, -1;
	shfl.sync.down.b32	%r82|%p44, %r80, 1, 31, -1;
	// begin inline asm
	mov.b64 %rd173, {%r82,%r83};
	// end inline asm
	max.u64 	%rd43, %rd173, %rd172;
	// begin inline asm
	mov.b64 {%r84,%r85}, %fd117;
	// end inline asm
	shfl.sync.down.b32	%r87|%p45, %r85, 16, 31, -1;
	shfl.sync.down.b32	%r86|%p46, %r84, 16, 31, -1;
	// begin inline asm
	mov.b64 %fd91, {%r86,%r87};
	// end inline asm
	add.f64 	%fd92, %fd117, %fd91;
	// begin inline asm
	mov.b64 {%r88,%r89}, %fd92;
	// end inline asm
	shfl.sync.down.b32	%r91|%p47, %r89, 8, 31, -1;
	shfl.sync.down.b32	%r90|%p48, %r88, 8, 31, -1;
	// begin inline asm
	mov.b64 %fd93, {%r90,%r91};
	// end inline asm
	add.f64 	%fd94, %fd92, %fd93;
	// begin inline asm
	mov.b64 {%r92,%r93}, %fd94;
	// end inline asm
	shfl.sync.down.b32	%r95|%p49, %r93, 4, 31, -1;
	shfl.sync.down.b32	%r94|%p50, %r92, 4, 31, -1;
	// begin inline asm
	mov.b64 %fd95, {%r94,%r95};
	// end inline asm
	add.f64 	%fd96, %fd94, %fd95;
	// begin inline asm
	mov.b64 {%r96,%r97}, %fd96;
	// end inline asm
	shfl.sync.down.b32	%r99|%p51, %r97, 2, 31, -1;
	shfl.sync.down.b32	%r98|%p52, %r96, 2, 31, -1;
	// begin inline asm
	mov.b64 %fd97, {%r98,%r99};
	// end inline asm
	add.f64 	%fd98, %fd96, %fd97;
	// begin inline asm
	mov.b64 {%r100,%r101}, %fd98;
	// end inline asm
	shfl.sync.down.b32	%r103|%p53, %r101, 1, 31, -1;
	shfl.sync.down.b32	%r102|%p54, %r100, 1, 31, -1;
	// begin inline asm
	mov.b64 %fd99, {%r102,%r103};
	// end inline asm
	add.f64 	%fd17, %fd98, %fd99;
	@%p34 bra 	$L__BB5_21;
	st.shared.u64 	[_ZZ30compute_row_shift_scale_kernelILi256EEvPKxllifPiPfE9block_max], %rd43;
	st.shared.f64 	[_ZZ30compute_row_shift_scale_kernelILi256EEvPKxllifPiPfE9block_sum], %fd17;
$L__BB5_21:
	cvt.u32.u64 	%r104, %rd4;
	bar.sync 	0;
	setp.ne.s32 	%p55, %r104, 0;
	@%p55 bra 	$L__BB5_30;
	ld.shared.u64 	%rd44, [_ZZ30compute_row_shift_scale_kernelILi256EEvPKxllifPiPfE9block_max];
	cvt.u32.u64 	%r2, %rd45;
	setp.lt.s32 	%p56, %r8, 1;
	mov.b32 	%r123, 0;
	@%p56 bra 	$L__BB5_29;
	setp.leu.f32 	%p57, %f1, 0f00000000;
	setp.lt.s32 	%p58, %r2, 1;
	or.pred  	%p59, %p58, %p57;
	@%p59 bra 	$L__BB5_26;
	ld.shared.f64 	%fd100, [_ZZ30compute_row_shift_scale_kernelILi256EEvPKxllifPiPfE9block_sum];
	cvt.rn.f64.u64 	%fd101, %rd44;
	cvt.rn.f64.u32 	%fd102, %r2;
	div.rn.f64 	%fd103, %fd100, %fd102;
	cvt.f64.f32 	%fd104, %f1;
	mul.f64 	%fd105, %fd103, %fd104;
	setp.lt.f64 	%p61, %fd105, %fd101;
	selp.f64 	%fd18, %fd105, %fd101, %p61;
	setp.leu.f64 	%p62, %fd18, 0d0000000000000000;
	mov.b32 	%r122, 0;
	@%p62 bra 	$L__BB5_28;
	{
	.reg .b32 %temp; 
	mov.b64 	{%temp, %r109}, %fd18;
	}
	and.b32  	%r110, %r109, 2146435072;
	setp.eq.s32 	%p63, %r110, 0;
	mul.f64 	%fd106, %fd18, 0d4350000000000000;
	{
	.reg .b32 %temp; 
	mov.b64 	{%temp, %r111}, %fd106;
	}
	and.b32  	%r112, %r111, 2146435072;
	add.s32 	%r113, %r112, -56623104;
	selp.f64 	%fd107, %fd106, %fd18, %p63;
	selp.b32 	%r114, %r113, %r110, %p63;
	setp.eq.f64 	%p64, %fd107, 0d0000000000000000;
	setp.eq.s32 	%p65, %r114, 2146435072;
	add.s32 	%r116, %r114, -1071644672;
	shr.s32 	%r117, %r116, 20;
	selp.b32 	%r118, 0, %r117, %p65;
	selp.b32 	%r122, 0, %r118, %p64;
	bra.uni 	$L__BB5_28;
$L__BB5_26:
	setp.eq.s64 	%p60, %rd44, 0;
	mov.b32 	%r122, 0;
	@%p60 bra 	$L__BB5_28;
	clz.b64 	%r107, %rd44;
	sub.s32 	%r122, 64, %r107;
$L__BB5_28:
	sub.s32 	%r119, %r122, %r8;
	add.s32 	%r120, %r119, 1;
	max.s32 	%r121, %r120, 0;
	min.s32 	%r123, %r121, 62;
$L__BB5_29:
	cvta.to.global.u64 	%rd174, %rd46;
	shl.b64 	%rd175, %rd2, 2;
	add.s64 	%rd176, %rd174, %rd175;
	st.global.u32 	[%rd176], %r123;
	mov.b64 	%rd177, 1;
	shl.b64 	%rd178, %rd177, %r123;
	cvt.rn.f32.u64 	%f2, %rd178;
	cvta.to.global.u64 	%rd179, %rd47;
	add.s64 	%rd180, %rd179, %rd175;
	st.global.f32 	[%rd180], %f2;
$L__BB5_30:
	ret;

}
	// .globl	_Z32compute_chunk_shift_scale_kernelILi256EEvPKxlliifPiPf
.visible .entry _Z32compute_chunk_shift_scale_kernelILi256EEvPKxlliifPiPf(
	.param .u64 .ptr .align 1 _Z32compute_chunk_shift_scale_kernelILi256EEvPKxlliifPiPf_param_0,
	.param .u64 _Z32compute_chunk_shift_scale_kernelILi256EEvPKxlliifPiPf_param_1,
	.param .u64 _Z32compute_chunk_shift_scale_kernelILi256EEvPKxlliifPiPf_param_2,
	.param .u32 _Z32compute_chunk_shift_scale_kernelILi256EEvPKxlliifPiPf_param_3,
	.param .u32 _Z32compute_chunk_shift_scale_kernelILi256EEvPKxlliifPiPf_param_4,
	.param .f32 _Z32compute_chunk_shift_scale_kernelILi256EEvPKxlliifPiPf_param_5,
	.param .u64 .ptr .align 1 _Z32compute_chunk_shift_scale_kernelILi256EEvPKxlliifPiPf_param_6,
	.param .u64 .ptr .align 1 _Z32compute_chunk_shift_scale_kernelILi256EEvPKxlliifPiPf_param_7
)
{
	.reg .pred 	%p<60>;
	.reg .b32 	%r<133>;
	.reg .b32 	%f<3>;
	.reg .b64 	%rd<59>;
	.reg .b64 	%fd<40>;
	// demoted variable
	.shared .align 8 .u64 _ZZ32compute_chunk_shift_scale_kernelILi256EEvPKxlliifPiPfE9block_max;
	// demoted variable
	.shared .align 8 .f64 _ZZ32compute_chunk_shift_scale_kernelILi256EEvPKxlliifPiPfE9block_sum;
	ld.param.u64 	%rd15, [_Z32compute_chunk_shift_scale_kernelILi256EEvPKxlliifPiPf_param_0];
	ld.param.u64 	%rd17, [_Z32compute_chunk_shift_scale_kernelILi256EEvPKxlliifPiPf_param_1];
	ld.param.u64 	%rd16, [_Z32compute_chunk_shift_scale_kernelILi256EEvPKxlliifPiPf_param_2];
	ld.param.u32 	%r9, [_Z32compute_chunk_shift_scale_kernelILi256EEvPKxlliifPiPf_param_3];
	ld.param.u32 	%r10, [_Z32compute_chunk_shift_scale_kernelILi256EEvPKxlliifPiPf_param_4];
	ld.param.f32 	%f1, [_Z32compute_chunk_shift_scale_kernelILi256EEvPKxlliifPiPf_param_5];
	ld.param.u64 	%rd18, [_Z32compute_chunk_shift_scale_kernelILi256EEvPKxlliifPiPf_param_6];
	ld.param.u64 	%rd19, [_Z32compute_chunk_shift_scale_kernelILi256EEvPKxlliifPiPf_param_7];
	cvta.to.global.u64 	%rd1, %rd19;
	cvta.to.global.u64 	%rd2, %rd18;
	mov.u32 	%r1, %ctaid.x;
	mov.u32 	%r11, %ctaid.y;
	cvt.u64.u32 	%rd3, %r11;
	setp.le.s64 	%p1, %rd17, %rd3;
	setp.ge.s32 	%p2, %r1, %r9;
	or.pred  	%p3, %p1, %p2;
	@%p3 bra 	$L__BB6_22;
	mul.wide.u32 	%rd4, %r1, 256;
	sub.s64 	%rd20, %rd16, %rd4;
	max.s64 	%rd21, %rd20, 0;
	min.s64 	%rd5, %rd21, 256;
	setp.gt.s64 	%p4, %rd20, 0;
	@%p4 bra 	$L__BB6_4;
	mov.u32 	%r126, %tid.x;
	setp.ne.s32 	%p59, %r126, 0;
	@%p59 bra 	$L__BB6_22;
	cvt.u32.u64 	%r127, %rd3;
	mad.lo.s32 	%r128, %r9, %r127, %r1;
	mul.wide.u32 	%rd54, %r128, 4;
	add.s64 	%rd55, %rd2, %rd54;
	mov.b32 	%r129, 0;
	st.global.u32 	[%rd55], %r129;
	add.s64 	%rd56, %rd1, %rd54;
	mov.b32 	%r130, 1065353216;
	st.global.u32 	[%rd56], %r130;
	bra.uni 	$L__BB6_22;
$L__BB6_4:
	mad.lo.s64 	%rd6, %rd16, %rd3, %rd4;
	mov.u32 	%r12, %tid.x;
	cvt.u64.u32 	%rd7, %r12;
	setp.le.u64 	%p5, %rd5, %rd7;
	mov.f64 	%fd38, 0d0000000000000000;
	mov.b64 	%rd57, 0;
	@%p5 bra 	$L__BB6_6;
	add.s64 	%rd23, %rd6, %rd7;
	cvta.to.global.u64 	%rd24, %rd15;
	shl.b64 	%rd25, %rd23, 3;
	add.s64 	%rd26, %rd24, %rd25;
	ld.global.nc.u64 	%rd27, [%rd26];
	abs.s64 	%rd57, %rd27;
	cvt.rn.f64.u64 	%fd38, %rd57;
$L__BB6_6:
	cvt.u32.u64 	%r53, %rd7;
	and.b32  	%r2, %r53, 31;
	// begin inline asm
	mov.b64 {%r13,%r14}, %rd57;
	// end inline asm
	shfl.sync.down.b32	%r16|%p6, %r14, 16, 31, -1;
	shfl.sync.down.b32	%r15|%p7, %r13, 16, 31, -1;
	// begin inline asm
	mov.b64 %rd29, {%r15,%r16};
	// end inline asm
	max.u64 	%rd30, %rd29, %rd57;
	// begin inline asm
	mov.b64 {%r17,%r18}, %rd30;
	// end inline asm
	shfl.sync.down.b32	%r20|%p8, %r18, 8, 31, -1;
	shfl.sync.down.b32	%r19|%p9, %r17, 8, 31, -1;
	// begin inline asm
	mov.b64 %rd31, {%r19,%r20};
	// end inline asm
	max.u64 	%rd32, %rd31, %rd30;
	// begin inline asm
	mov.b64 {%r21,%r22}, %rd32;
	// end inline asm
	shfl.sync.down.b32	%r24|%p10, %r22, 4, 31, -1;
	shfl.sync.down.b32	%r23|%p11, %r21, 4, 31, -1;
	// begin inline asm
	mov.b64 %rd33, {%r23,%r24};
	// end inline asm
	max.u64 	%rd34, %rd33, %rd32;
	// begin inline asm
	mov.b64 {%r25,%r26}, %rd34;
	// end inline asm
	shfl.sync.down.b32	%r28|%p12, %r26, 2, 31, -1;
	shfl.sync.down.b32	%r27|%p13, %r25, 2, 31, -1;
	// begin inline asm
	mov.b64 %rd35, {%r27,%r28};
	// end inline asm
	max.u64 	%rd36, %rd35, %rd34;
	// begin inline asm
	mov.b64 {%r29,%r30}, %rd36;
	// end inline asm
	shfl.sync.down.b32	%r32|%p14, %r30, 1, 31, -1;
	shfl.sync.down.b32	%r31|%p15, %r29, 1, 31, -1;
	// begin inline asm
	mov.b64 %rd37, {%r31,%r32};
	// end inline asm
	max.u64 	%rd10, %rd37, %rd36;
	// begin inline asm
	mov.b64 {%r33,%r34}, %fd38;
	// end inline asm
	shfl.sync.down.b32	%r36|%p16, %r34, 16, 31, -1;
	shfl.sync.down.b32	%r35|%p17, %r33, 16, 31, -1;
	// begin inline asm
	mov.b64 %fd10, {%r35,%r36};
	// end inline asm
	add.f64 	%fd11, %fd38, %fd10;
	// begin inline asm
	mov.b64 {%r37,%r38}, %fd11;
	// end inline asm
	shfl.sync.down.b32	%r40|%p18, %r38, 8, 31, -1;
	shfl.sync.down.b32	%r39|%p19, %r37, 8, 31, -1;
	// begin inline asm
	mov.b64 %fd12, {%r39,%r40};
	// end inline asm
	add.f64 	%fd13, %fd11, %fd12;
	// begin inline asm
	mov.b64 {%r41,%r42}, %fd13;
	// end inline asm
	shfl.sync.down.b32	%r44|%p20, %r42, 4, 31, -1;
	shfl.sync.down.b32	%r43|%p21, %r41, 4, 31, -1;
	// begin inline asm
	mov.b64 %fd14, {%r43,%r44};
	// end inline asm
	add.f64 	%fd15, %fd13, %fd14;
	// begin inline asm
	mov.b64 {%r45,%r46}, %fd15;
	// end inline asm
	shfl.sync.down.b32	%r48|%p22, %r46, 2, 31, -1;
	shfl.sync.down.b32	%r47|%p23, %r45, 2, 31, -1;
	// begin inline asm
	mov.b64 %fd16, {%r47,%r48};
	// end inline asm
	add.f64 	%fd17, %fd15, %fd16;
	// begin inline asm
	mov.b64 {%r49,%r50}, %fd17;
	// end inline asm
	shfl.sync.down.b32	%r52|%p24, %r50, 1, 31, -1;
	shfl.sync.down.b32	%r51|%p25, %r49, 1, 31, -1;
	// begin inline asm
	mov.b64 %fd18, {%r51,%r52};
	// end inline asm
	add.f64 	%fd3, %fd17, %fd18;
	setp.ne.s32 	%p26, %r2, 0;
	@%p26 bra 	$L__BB6_8;
	shr.u32 	%r55, %r53, 2;
	mov.u32 	%r56, _ZZ24bsi_block_reduce_max_sumILi256EEvydPyPdE4smax;
	add.s32 	%r57, %r56, %r55;
	st.shared.u64 	[%r57], %rd10;
	mov.u32 	%r58, _ZZ24bsi_block_reduce_max_sumILi256EEvydPyPdE4ssum;
	add.s32 	%r59, %r58, %r55;
	st.shared.f64 	[%r59], %fd3;
$L__BB6_8:
	bar.sync 	0;
	setp.gt.u32 	%p27, %r53, 31;
	@%p27 bra 	$L__BB6_13;
	setp.gt.u32 	%p28, %r2, 7;
	mov.f64 	%fd39, 0d0000000000000000;
	mov.b64 	%rd58, 0;
	@%p28 bra 	$L__BB6_11;
	shl.b32 	%r61, %r2, 3;
	mov.u32 	%r62, _ZZ24bsi_block_reduce_max_sumILi256EEvydPyPdE4smax;
	add.s32 	%r63, %r62, %r61;
	ld.shared.u64 	%rd58, [%r63];
	mov.u32 	%r64, _ZZ24bsi_block_reduce_max_sumILi256EEvydPyPdE4ssum;
	add.s32 	%r65, %r64, %r61;
	ld.shared.f64 	%fd39, [%r65];
$L__BB6_11:
	setp.ne.s32 	%p29, %r2, 0;
	// begin inline asm
	mov.b64 {%r66,%r67}, %rd58;
	// end inline asm
	shfl.sync.down.b32	%r69|%p30, %r67, 16, 31, -1;
	shfl.sync.down.b32	%r68|%p31, %r66, 16, 31, -1;
	// begin inline asm
	mov.b64 %rd40, {%r68,%r69};
	// end inline asm
	max.u64 	%rd41, %rd40, %rd58;
	// begin inline asm
	mov.b64 {%r70,%r71}, %rd41;
	// end inline asm
	shfl.sync.down.b32	%r73|%p32, %r71, 8, 31, -1;
	shfl.sync.down.b32	%r72|%p33, %r70, 8, 31, -1;
	// begin inline asm
	mov.b64 %rd42, {%r72,%r73};
	// end inline asm
	max.u64 	%rd43, %rd42, %rd41;
	// begin inline asm
	mov.b64 {%r74,%r75}, %rd43;
	// end inline asm
	shfl.sync.down.b32	%r77|%p34, %r75, 4, 31, -1;
	shfl.sync.down.b32	%r76|%p35, %r74, 4, 31, -1;
	// begin inline asm
	mov.b64 %rd44, {%r76,%r77};
	// end inline asm
	max.u64 	%rd45, %rd44, %rd43;
	// begin inline asm
	mov.b64 {%r78,%r79}, %rd45;
	// end inline asm
	shfl.sync.down.b32	%r81|%p36, %r79, 2, 31, -1;
	shfl.sync.down.b32	%r80|%p37, %r78, 2, 31, -1;
	// begin inline asm
	mov.b64 %rd46, {%r80,%r81};
	// end inline asm
	max.u64 	%rd47, %rd46, %rd45;
	// begin inline asm
	mov.b64 {%r82,%r83}, %rd47;
	// end inline asm
	shfl.sync.down.b32	%r85|%p38, %r83, 1, 31, -1;
	shfl.sync.down.b32	%r84|%p39, %r82, 1, 31, -1;
	// begin inline asm
	mov.b64 %rd48, {%r84,%r85};
	// end inline asm
	max.u64 	%rd13, %rd48, %rd47;
	// begin inline asm
	mov.b64 {%r86,%r87}, %fd39;
	// end inline asm
	shfl.sync.down.b32	%r89|%p40, %r87, 16, 31, -1;
	shfl.sync.down.b32	%r88|%p41, %r86, 16, 31, -1;
	// begin inline asm
	mov.b64 %fd21, {%r88,%r89};
	// end inline asm
	add.f64 	%fd22, %fd39, %fd21;
	// begin inline asm
	mov.b64 {%r90,%r91}, %fd22;
	// end inline asm
	shfl.sync.down.b32	%r93|%p42, %r91, 8, 31, -1;
	shfl.sync.down.b32	%r92|%p43, %r90, 8, 31, -1;
	// begin inline asm
	mov.b64 %fd23, {%r92,%r93};
	// end inline asm
	add.f64 	%fd24, %fd22, %fd23;
	// begin inline asm
	mov.b64 {%r94,%r95}, %fd24;
	// end inline asm
	shfl.sync.down.b32	%r97|%p44, %r95, 4, 31, -1;
	shfl.sync.down.b32	%r96|%p45, %r94, 4, 31, -1;
	// begin inline asm
	mov.b64 %fd25, {%r96,%r97};
	// end inline asm
	add.f64 	%fd26, %fd24, %fd25;
	// begin inline asm
	mov.b64 {%r98,%r99}, %fd26;
	// end inline asm
	shfl.sync.down.b32	%r101|%p46, %r99, 2, 31, -1;
	shfl.sync.down.b32	%r100|%p47, %r98, 2, 31, -1;
	// begin inline asm
	mov.b64 %fd27, {%r100,%r101};
	// end inline asm
	add.f64 	%fd28, %fd26, %fd27;
	// begin inline asm
	mov.b64 {%r102,%r103}, %fd28;
	// end inline asm
	shfl.sync.down.b32	%r105|%p48, %r103, 1, 31, -1;
	shfl.sync.down.b32	%r104|%p49, %r102, 1, 31, -1;
	// begin inline asm
	mov.b64 %fd29, {%r104,%r105};
	// end inline asm
	add.f64 	%fd6, %fd28, %fd29;
	@%p29 bra 	$L__BB6_13;
	st.shared.u64 	[_ZZ32compute_chunk_shift_scale_kernelILi256EEvPKxlliifPiPfE9block_max], %rd13;
	st.shared.f64 	[_ZZ32compute_chunk_shift_scale_kernelILi256EEvPKxlliifPiPfE9block_sum], %fd6;
$L__BB6_13:
	cvt.u32.u64 	%r106, %rd7;
	bar.sync 	0;
	setp.ne.s32 	%p50, %r106, 0;
	@%p50 bra 	$L__BB6_22;
	ld.shared.u64 	%rd14, [_ZZ32compute_chunk_shift_scale_kernelILi256EEvPKxlliifPiPfE9block_max];
	cvt.u32.u64 	%r3, %rd5;
	setp.lt.s32 	%p51, %r10, 1;
	mov.b32 	%r132, 0;
	@%p51 bra 	$L__BB6_21;
	setp.leu.f32 	%p52, %f1, 0f00000000;
	@%p52 bra 	$L__BB6_18;
	ld.shared.f64 	%fd30, [_ZZ32compute_chunk_shift_scale_kernelILi256EEvPKxlliifPiPfE9block_sum];
	cvt.rn.f64.u64 	%fd31, %rd14;
	cvt.rn.f64.u32 	%fd32, %r3;
	div.rn.f64 	%fd33, %fd30, %fd32;
	cvt.f64.f32 	%fd34, %f1;
	mul.f64 	%fd35, %fd33, %fd34;
	setp.lt.f64 	%p54, %fd35, %fd31;
	selp.f64 	%fd7, %fd35, %fd31, %p54;
	setp.leu.f64 	%p55, %fd7, 0d0000000000000000;
	mov.b32 	%r131, 0;
	@%p55 bra 	$L__BB6_20;
	{
	.reg .b32 %temp; 
	mov.b64 	{%temp, %r111}, %fd7;
	}
	and.b32  	%r112, %r111, 2146435072;
	setp.eq.s32 	%p56, %r112, 0;
	mul.f64 	%fd36, %fd7, 0d4350000000000000;
	{
	.reg .b32 %temp; 
	mov.b64 	{%temp, %r113}, %fd36;
	}
	and.b32  	%r114, %r113, 2146435072;
	add.s32 	%r115, %r114, -56623104;
	selp.f64 	%fd37, %fd36, %fd7, %p56;
	selp.b32 	%r116, %r115, %r112, %p56;
	setp.eq.f64 	%p57, %fd37, 0d0000000000000000;
	setp.eq.s32 	%p58, %r116, 2146435072;
	add.s32 	%r118, %r116, -1071644672;
	shr.s32 	%r119, %r118, 20;
	selp.b32 	%r120, 0, %r119, %p58;
	selp.b32 	%r131, 0, %r120, %p57;
	bra.uni 	$L__BB6_20;
$L__BB6_18:
	setp.eq.s64 	%p53, %rd14, 0;
	mov.b32 	%r131, 0;
	@%p53 bra 	$L__BB6_20;
	clz.b64 	%r109, %rd14;
	sub.s32 	%r131, 64, %r109;
$L__BB6_20:
	sub.s32 	%r121, %r131, %r10;
	add.s32 	%r122, %r121, 1;
	max.s32 	%r123, %r122, 0;
	min.s32 	%r132, %r123, 62;
$L__BB6_21:
	cvt.u32.u64 	%r124, %rd3;
	mad.lo.s32 	%r125, %r9, %r124, %r1;
	mul.wide.u32 	%rd49, %r125, 4;
	add.s64 	%rd50, %rd2, %rd49;
	st.global.u32 	[%rd50], %r132;
	mov.b64 	%rd51, 1;
	shl.b64 	%rd52, %rd51, %r132;
	cvt.rn.f32.u64 	%f2, %rd52;
	add.s64 	%rd53, %rd1, %rd49;
	st.global.f32 	[%rd53], %f2;
$L__BB6_22:
	ret;

}


// ===== COMPILED SASS (sm_100) =====

	.target	sm_100

	.elftype	@"ET_EXEC"


//--------------------- .note.nv.tkinfo           --------------------------
	.section	.note.nv.tkinfo,"",@"SHT_NOTE"
	.sectionflags	@"SHF_NOTE_NV_TKINFO"
	.tkinfo
        /*0018*/ 	.word	0x00000002
        /*0030*/ 	.string	""
        /*0030*/ 	.string	"ptxas"
        /*0030*/ 	.string	"Cuda compilation tools, release 13.0, V13.0.88"
        /*0030*/ 	.string	"Build cuda_13.0.r13.0/compiler.36424714_0"
        /*0030*/ 	.string	"-arch sm_100 -m 64 "



//--------------------- .note.nv.cuinfo           --------------------------
	.section	.note.nv.cuinfo,"",@"SHT_NOTE"
	.sectionflags	@"SHF_NOTE_NV_CUINFO"
        /*0018*/ 	.short	0x0002
        /*001a*/ 	.short	0x0064
        /*001c*/ 	.short	0x0082
	.zero		2


//--------------------- .nv.info                  --------------------------
	.section	.nv.info,"",@"SHT_CUDA_INFO"
	.align	4


	//----- nvinfo : EIATTR_REGCOUNT
	.align		4
        /*0000*/ 	.byte	0x04, 0x2f
        /*0002*/ 	.short	(.L_1 - .L_0)
	.align		4
.L_0:
        /*0004*/ 	.word	index@(_Z28apply_row_shift_clamp_kernelPxllPKixx)
        /*0008*/ 	.word	0x00000010


	//----- nvinfo : EIATTR_FRAME_SIZE
	.align		4
.L_1:
        /*000c*/ 	.byte	0x04, 0x11
        /*000e*/ 	.short	(.L_3 - .L_2)
	.align		4
.L_2:
        /*0010*/ 	.word	index@($__internal_3_$__cuda_sm20_div_s64)
        /*0014*/ 	.word	0x00000000


	//----- nvinfo : EIATTR_FRAME_SIZE
	.align		4
.L_3:
        /*0018*/ 	.byte	0x04, 0x11
        /*001a*/ 	.short	(.L_5 - .L_4)
	.align		4
.L_4:
        /*001c*/ 	.word	index@(_Z28apply_row_shift_clamp_kernelPxllPKixx)
        /*0020*/ 	.word	0x00000000


	//----- nvinfo : EIATTR_REGCOUNT
	.align		4
.L_5:
        /*0024*/ 	.byte	0x04, 0x2f
        /*0026*/ 	.short	(.L_7 - .L_6)
	.align		4
.L_6:
        /*0028*/ 	.word	index@(_Z30apply_chunk_shift_clamp_kernelPxlliPKixx)
        /*002c*/ 	.word	0x00000010


	//----- nvinfo : EIATTR_FRAME_SIZE
	.align		4
.L_7:
        /*0030*/ 	.byte	0x04, 0x11
        /*0032*/ 	.short	(.L_9 - .L_8)
	.align		4
.L_8:
        /*0034*/ 	.word	index@($__internal_2_$__cuda_sm20_div_s64)
        /*0038*/ 	.word	0x00000000


	//----- nvinfo : EIATTR_FRAME_SIZE
	.align		4
.L_9:
        /*003c*/ 	.byte	0x04, 0x11
        /*003e*/ 	.short	(.L_11 - .L_10)
	.align		4
.L_10:
        /*0040*/ 	.word	index@(_Z30apply_chunk_shift_clamp_kernelPxlliPKixx)
        /*0044*/ 	.word	0x00000000


	//----- nvinfo : EIATTR_REGCOUNT
	.align		4
.L_11:
        /*0048*/ 	.byte	0x04, 0x2f
        /*004a*/ 	.short	(.L_13 - .L_12)
	.align		4
.L_12:
        /*004c*/ 	.word	index@(_Z36quantize_round_to_int64_batch_kernelIfEvPKT_ldPx)
        /*0050*/ 	.word	0x0000000e


	//----- nvinfo : EIATTR_FRAME_SIZE
	.align		4
.L_13:
        /*0054*/ 	.byte	0x04, 0x11
        /*0056*/ 	.short	(.L_15 - .L_14)
	.align		4
.L_14:
        /*0058*/ 	.word	index@(_Z36quantize_round_to_int64_batch_kernelIfEvPKT_ldPx)
        /*005c*/ 	.word	0x00000000


	//----- nvinfo : EIATTR_REGCOUNT
	.align		4
.L_15:
        /*0060*/ 	.byte	0x04, 0x2f
        /*0062*/ 	.short	(.L_17 - .L_16)
	.align		4
.L_16:
        /*0064*/ 	.word	index@(_Z36quantize_round_to_int64_batch_kernelI6__halfEvPKT_ldPx)
        /*0068*/ 	.word	0x0000000e


	//----- nvinfo : EIATTR_FRAME_SIZE
	.align		4
.L_17:
        /*006c*/ 	.byte	0x04, 0x11
        /*006e*/ 	.short	(.L_19 - .L_18)
	.align		4
.L_18:
        /*0070*/ 	.word	index@(_Z36quantize_round_to_int64_batch_kernelI6__halfEvPKT_ldPx)
        /*0074*/ 	.word	0x00000000


	//----- nvinfo : EIATTR_REGCOUNT
	.align		4
.L_19:
        /*0078*/ 	.byte	0x04, 0x2f
        /*007a*/ 	.short	(.L_21 - .L_20)
	.align		4
.L_20:
        /*007c*/ 	.word	index@(_Z36quantize_round_to_int64_batch_kernelI13__nv_bfloat16EvPKT_ldPx)
        /*0080*/ 	.word	0x0000000e


	//----- nvinfo : EIATTR_FRAME_SIZE
	.align		4
.L_21:
        /*0084*/ 	.byte	0x04, 0x11
        /*0086*/ 	.short	(.L_23 - .L_22)
	.align		4
.L_22:
        /*0088*/ 	.word	index@(_Z36quantize_round_to_int64_batch_kernelI13__nv_bfloat16EvPKT_ldPx)
        /*008c*/ 	.word	0x00000000


	//----- nvinfo : EIATTR_REGCOUNT
	.align		4
.L_23:
        /*0090*/ 	.byte	0x04, 0x2f
        /*0092*/ 	.short	(.L_25 - .L_24)
	.align		4
.L_24:
        /*0094*/ 	.word	index@(_Z30compute_row_shift_scale_kernelILi256EEvPKxllifPiPf)
        /*0098*/ 	.word	0x00000022


	//----- nvinfo : EIATTR_FRAME_SIZE
	.align		4
.L_25:
        /*009c*/ 	.byte	0x04, 0x11
        /*009e*/ 	.short	(.L_27 - .L_26)
	.align		4
.L_26:
        /*00a0*/ 	.word	index@($__internal_1_$__cuda_sm20_div_rn_f64_full)
        /*00a4*/ 	.word	0x00000000


	//----- nvinfo : EIATTR_FRAME_SIZE
	.align		4
.L_27:
        /*00a8*/ 	.byte	0x04, 0x11
        /*00aa*/ 	.short	(.L_29 - .L_28)
	.align		4
.L_28:
        /*00ac*/ 	.word	index@(_Z30compute_row_shift_scale_kernelILi256EEvPKxllifPiPf)
        /*00b0*/ 	.word	0x00000000


	//----- nvinfo : EIATTR_REGCOUNT
	.align		4
.L_29:
        /*00b4*/ 	.byte	0x04, 0x2f
        /*00b6*/ 	.short	(.L_31 - .L_30)
	.align		4
.L_30:
        /*00b8*/ 	.word	index@(_Z32compute_chunk_shift_scale_kernelILi256EEvPKxlliifPiPf)
        /*00bc*/ 	.word	0x0000001b


	//----- nvinfo : EIATTR_FRAME_SIZE
	.align		4
.L_31:
        /*00c0*/ 	.byte	0x04, 0x11
        /*00c2*/ 	.short	(.L_33 - .L_32)
	.align		4
.L_32:
        /*00c4*/ 	.word	index@($__internal_0_$__cuda_sm20_div_rn_f64_full)
        /*00c8*/ 	.word	0x00000000


	//----- nvinfo : EIATTR_FRAME_SIZE
	.align		4
.L_33:
        /*00cc*/ 	.byte	0x04, 0x11
        /*00ce*/ 	.short	(.L_35 - .L_34)
	.align		4
.L_34:
        /*00d0*/ 	.word	index@(_Z32compute_chunk_shift_scale_kernelILi256EEvPKxlliifPiPf)
        /*00d4*/ 	.word	0x00000000


	//----- nvinfo : EIATTR_MIN_STACK_SIZE
	.align		4
.L_35:
        /*00d8*/ 	.byte	0x04, 0x12
        /*00da*/ 	.short	(.L_37 - .L_36)
	.align		4
.L_36:
        /*00dc*/ 	.word	index@(_Z32compute_chunk_shift_scale_kernelILi256EEvPKxlliifPiPf)
        /*00e0*/ 	.word	0x00000000


	//----- nvinfo : EIATTR_MIN_STACK_SIZE
	.align		4
.L_37:
        /*00e4*/ 	.byte	0x04, 0x12
        /*00e6*/ 	.short	(.L_39 - .L_38)
	.align		4
.L_38:
        /*00e8*/ 	.word	index@(_Z30compute_row_shift_scale_kernelILi256EEvPKxllifPiPf)
        /*00ec*/ 	.word	0x00000000


	//----- nvinfo : EIATTR_MIN_STACK_SIZE
	.align		4
.L_39:
        /*00f0*/ 	.byte	0x04, 0x12
        /*00f2*/ 	.short	(.L_41 - .L_40)
	.align		4
.L_40:
        /*00f4*/ 	.word	index@(_Z36quantize_round_to_int64_batch_kernelI13__nv_bfloat16EvPKT_ldPx)
        /*00f8*/ 	.word	0x00000000


	//----- nvinfo : EIATTR_MIN_STACK_SIZE
	.align		4
.L_41:
        /*00fc*/ 	.byte	0x04, 0x12
        /*00fe*/ 	.short	(.L_43 - .L_42)
	.align		4
.L_42:
        /*0100*/ 	.word	index@(_Z36quantize_round_to_int64_batch_kernelI6__halfEvPKT_ldPx)
        /*0104*/ 	.word	0x00000000


	//----- nvinfo : EIATTR_MIN_STACK_SIZE
	.align		4
.L_43:
        /*0108*/ 	.byte	0x04, 0x12
        /*010a*/ 	.short	(.L_45 - .L_44)
	.align		4
.L_44:
        /*010c*/ 	.word	index@(_Z36quantize_round_to_int64_batch_kernelIfEvPKT_ldPx)
        /*0110*/ 	.word	0x00000000


	//----- nvinfo : EIATTR_MIN_STACK_SIZE
	.align		4
.L_45:
        /*0114*/ 	.byte	0x04, 0x12
        /*0116*/ 	.short	(.L_47 - .L_46)
	.align		4
.L_46:
        /*0118*/ 	.word	index@(_Z30apply_chunk_shift_clamp_kernelPxlliPKixx)
        /*011c*/ 	.word	0x00000000


	//----- nvinfo : EIATTR_MIN_STACK_SIZE
	.align		4
.L_47:
        /*0120*/ 	.byte	0x04, 0x12
        /*0122*/ 	.short	(.L_49 - .L_48)
	.align		4
.L_48:
        /*0124*/ 	.word	index@(_Z28apply_row_shift_clamp_kernelPxllPKixx)
        /*0128*/ 	.word	0x00000000
.L_49:


//--------------------- .nv.compat                --------------------------
	.section	.nv.compat,"",@"SHT_CUDA_COMPAT_INFO"
	.align	4
        /*0000*/ 	.byte	0x02, 0x09, 0x00, 0x00, 0x02, 0x02, 0x01, 0x00, 0x02, 0x05, 0x05, 0x00, 0x03, 0x07, 0x01, 0x01
        /*0010*/ 	.byte	0x02, 0x03, 0x00, 0x00, 0x02, 0x06, 0x01, 0x00, 0x04, 0x0b, 0x08, 0x00, 0x01, 0x00, 0x00, 0x00
        /*0020*/ 	.byte	0x00, 0x00, 0x00, 0x00


//--------------------- .nv.info._Z32compute_chunk_shift_scale_kernelILi256EEvPKxlliifPiPf --------------------------
	.section	.nv.info._Z32compute_chunk_shift_scale_kernelILi256EEvPKxlliifPiPf,"",@"SHT_CUDA_INFO"
	.sectionflags	@""
	.align	4


	//----- nvinfo : EIATTR_CUDA_API_VERSION
	.align		4
        /*0000*/ 	.byte	0x04, 0x37
        /*0002*/ 	.short	(.L_51 - .L_50)
.L_50:
        /*0004*/ 	.word	0x00000082


	//----- nvinfo : EIATTR_KPARAM_INFO
	.align		4
.L_51:
        /*0008*/ 	.byte	0x04, 0x17
        /*000a*/ 	.short	(.L_53 - .L_52)
.L_52:
        /*000c*/ 	.word	0x00000000
        /*0010*/ 	.short	0x0007
        /*0012*/ 	.short	0x0030
        /*0014*/ 	.byte	0x00, 0xf5, 0x21, 0x00


	//----- nvinfo : EIATTR_KPARAM_INFO
	.align		4
.L_53:
        /*0018*/ 	.byte	0x04, 0x17
        /*001a*/ 	.short	(.L_55 - .L_54)
.L_54:
        /*001c*/ 	.word	0x00000000
        /*0020*/ 	.short	0x0006
        /*0022*/ 	.short	0x0028
        /*0024*/ 	.byte	0x00, 0xf5, 0x21, 0x00


	//----- nvinfo : EIATTR_KPARAM_INFO
	.align		4
.L_55:
        /*0028*/ 	.byte	0x04, 0x17
        /*002a*/ 	.short	(.L_57 - .L_56)
.L_56:
        /*002c*/ 	.word	0x00000000
        /*0030*/ 	.short	0x0005
        /*0032*/ 	.short	0x0020
        /*0034*/ 	.byte	0x00, 0xf0, 0x11, 0x00


	//----- nvinfo : EIATTR_KPARAM_INFO
	.align		4
.L_57:
        /*0038*/ 	.byte	0x04, 0x17
        /*003a*/ 	.short	(.L_59 - .L_58)
.L_58:
        /*003c*/ 	.word	0x00000000
        /*0040*/ 	.short	0x0004
        /*0042*/ 	.short	0x001c
        /*0044*/ 	.byte	0x00, 0xf0, 0x11, 0x00


	//----- nvinfo : EIATTR_KPARAM_INFO
	.align		4
.L_59:
        /*0048*/ 	.byte	0x04, 0x17
        /*004a*/ 	.short	(.L_61 - .L_60)
.L_60:
        /*004c*/ 	.word	0x00000000
        /*0050*/ 	.short	0x0003
        /*0052*/ 	.short	0x0018
        /*0054*/ 	.byte	0x00, 0xf0, 0x11, 0x00


	//----- nvinfo : EIATTR_KPARAM_INFO
	.align		4
.L_61:
        /*0058*/ 	.byte	0x04, 0x17
        /*005a*/ 	.short	(.L_63 - .L_62)
.L_62:
        /*005c*/ 	.word	0x00000000
        /*0060*/ 	.short	0x0002
        /*0062*/ 	.short	0x0010
        /*0064*/ 	.byte	0x00, 0xf0, 0x21, 0x00


	//----- nvinfo : EIATTR_KPARAM_INFO
	.align		4
.L_63:
        /*0068*/ 	.byte	0x04, 0x17
        /*006a*/ 	.short	(.L_65 - .L_64)
.L_64:
        /*006c*/ 	.word	0x00000000
        /*0070*/ 	.short	0x0001
        /*0072*/ 	.short	0x0008
        /*0074*/ 	.byte	0x00, 0xf0, 0x21, 0x00


	//----- nvinfo : EIATTR_KPARAM_INFO
	.align		4
.L_65:
        /*0078*/ 	.byte	0x04, 0x17
        /*007a*/ 	.short	(.L_67 - .L_66)
.L_66:
        /*007c*/ 	.word	0x00000000
        /*0080*/ 	.short	0x0000
        /*0082*/ 	.short	0x0000
        /*0084*/ 	.byte	0x00, 0xf5, 0x21, 0x00


	//----- nvinfo : EIATTR_SPARSE_MMA_MASK
	.align		4
.L_67:
        /*0088*/ 	.byte	0x03, 0x50
        /*008a*/ 	.short	0x0000


	//----- nvinfo : EIATTR_MAXREG_COUNT
	.align		4
        /*008c*/ 	.byte	0x03, 0x1b
        /*008e*/ 	.short	0x00ff


	//----- nvinfo : EIATTR_NUM_BARRIERS
	.align		4
        /*0090*/ 	.byte	0x02, 0x4c
        /*0092*/ 	.byte	0x01
	.zero		1


	//----- nvinfo : EIATTR_MERCURY_ISA_VERSION
	.align		4
        /*0094*/ 	.byte	0x03, 0x5f
        /*0096*/ 	.short	0x0101


	//----- nvinfo : EIATTR_COOP_GROUP_MASK_REGIDS
	.align		4
        /*0098*/ 	.byte	0x04, 0x29
        /*009a*/ 	.short	(.L_69 - .L_68)


	//   ....[0]....
.L_68:
        /*009c*/ 	.word	0xffffffff


	//   ....[1]....
        /*00a0*/ 	.word	0xffffffff


	//   ....[2]....
        /*00a4*/ 	.word	0xffffffff


	//   ....[3]....
        /*00a8*/ 	.word	0xffffffff


	//   ....[4]....
        /*00ac*/ 	.word	0xffffffff


	//   ....[5]....
        /*00b0*/ 	.word	0xffffffff


	//   ....[6]....
        /*00b4*/ 	.word	0xffffffff


	//   ....[7]....
        /*00b8*/ 	.word	0xffffffff


	//   ....[8]....
        /*00bc*/ 	.word	0xffffffff


	//   ....[9]....
        /*00c0*/ 	.word	0xffffffff


	//   ....[10]....
        /*00c4*/ 	.word	0xffffffff


	//   ....[11]....
        /*00c8*/ 	.word	0xffffffff


	//   ....[12]....
        /*00cc*/ 	.word	0xffffffff


	//   ....[13]....
        /*00d0*/ 	.word	0xffffffff


	//   ....[14]....
        /*00d4*/ 	.word	0xffffffff


	//   ....[15]....
        /*00d8*/ 	.word	0xffffffff


	//   ....[16]....
        /*00dc*/ 	.word	0xffffffff


	//   ....[17]....
        /*00e0*/ 	.word	0xffffffff


	//   ....[18]....
        /*00e4*/ 	.word	0xffffffff


	//   ....[19]....
        /*00e8*/ 	.word	0xffffffff


	//   ....[20]....
        /*00ec*/ 	.word	0xffffffff


	//   ....[21]....
        /*00f0*/ 	.word	0xffffffff


	//   ....[22]....
        /*00f4*/ 	.word	0xffffffff


	//   ....[23]....
        /*00f8*/ 	.word	0xffffffff


	//   ....[24]....
        /*00fc*/ 	.word	0xffffffff


	//   ....[25]....
        /*0100*/ 	.word	0xffffffff


	//   ....[26]....
        /*0104*/ 	.word	0xffffffff


	//   ....[27]....
        /*0108*/ 	.word	0xffffffff


	//   ....[28]....
        /*010c*/ 	.word	0xffffffff


	//   ....[29]....
        /*0110*/ 	.word	0xffffffff


	//   ....[30]....
        /*0114*/ 	.word	0xffffffff


	//   ....[31]....
        /*0118*/ 	.word	0xffffffff


	//   ....[32]....
        /*011c*/ 	.word	0xffffffff


	//   ....[33]....
        /*0120*/ 	.word	0xffffffff


	//   ....[34]....
        /*0124*/ 	.word	0xffffffff


	//   ....[35]....
        /*0128*/ 	.word	0xffffffff


	//   ....[36]....
        /*012c*/ 	.word	0xffffffff


	//   ....[37]....
        /*0130*/ 	.word	0xffffffff


	//   ....[38]....
        /*0134*/ 	.word	0xffffffff


	//   ....[39]....
        /*0138*/ 	.word	0xffffffff


	//   ....[40]....
        /*013c*/ 	.word	0x0500000c


	//   ....[41]....
        /*0140*/ 	.word	0x0500000c


	//   ....[42]....
        /*0144*/ 	.word	0x0500000c


	//   ....[43]....
        /*0148*/ 	.word	0x0500000c


	//   ....[44]....
        /*014c*/ 	.word	0x0500000c


	//   ....[45]....
        /*0150*/ 	.word	0x0500000c


	//   ....[46]....
        /*0154*/ 	.word	0x0500000c


	//   ....[47]....
        /*0158*/ 	.word	0x0500000c


	//   ....[48]....
        /*015c*/ 	.word	0x0500000c


	//   ....[49]....
        /*0160*/ 	.word	0x0500000c


	//   ....[50]....
        /*0164*/ 	.word	0x0500000c


	//   ....[51]....
        /*0168*/ 	.word	0x0500000c


	//   ....[52]....
        /*016c*/ 	.word	0x0500000c


	//   ....[53]....
        /*0170*/ 	.word	0x0500000c


	//   ....[54]....
        /*0174*/ 	.word	0x0500000c


	//   ....[55]....
        /*0178*/ 	.word	0x0500000c


	//   ....[56]....
        /*017c*/ 	.word	0x0500000c


	//   ....[57]....
        /*0180*/ 	.word	0x0500000c


	//   ....[58]....
        /*0184*/ 	.word	0x0500000c


	//   ....[59]....
        /*0188*/ 	.word	0x0500000c


	//----- nvinfo : EIATTR_COOP_GROUP_INSTR_OFFSETS
	.align		4
.L_69:
        /*018c*/ 	.byte	0x04, 0x28
        /*018e*/ 	.short	(.L_71 - .L_70)


	//   ....[0]....
.L_70:
        /*0190*/ 	.word	0x00000340


	//   ....[1]....
        /*0194*/ 	.word	0x00000370


	//   ....[2]....
        /*0198*/ 	.word	0x00000390


	//   ....[3]....
        /*019c*/ 	.word	0x000003b0


	//   ....[4]....
        /*01a0*/ 	.word	0x000003f0


	//   ....[5]....
        /*01a4*/ 	.word	0x00000400


	//   ....[6]....
        /*01a8*/ 	.word	0x00000420


	//   ....[7]....
        /*01ac*/ 	.word	0x00000430


	//   ....[8]....
        /*01b0*/ 	.word	0x00000480


	//   ....[9]....
        /*01b4*/ 	.word	0x00000490


	//   ....[10]....
        /*01b8*/ 	.word	0x000004b0


	//   ....[11]....
        /*01bc*/ 	.word	0x000004c0


	//   ....[12]....
        /*01c0*/ 	.word	0x00000510


	//   ....[13]....
        /*01c4*/ 	.word	0x00000520


	//   ....[14]....
        /*01c8*/ 	.word	0x00000540


	//   ....[15]....
        /*01cc*/ 	.word	0x00000550


	//   ....[16]....
        /*01d0*/ 	.word	0x000005b0


	//   ....[17]....
        /*01d4*/ 	.word	0x000005c0


	//   ....[18]....
        /*01d8*/ 	.word	0x000005e0


	//   ....[19]....
        /*01dc*/ 	.word	0x000005f0


	//   ....[20]....
        /*01e0*/ 	.word	0x00000870


	//   ....[21]....
        /*01e4*/ 	.word	0x00000880


	//   ....[22]....
        /*01e8*/ 	.word	0x00000890


	//   ....[23]....
        /*01ec*/ 	.word	0x000008a0


	//   ....[24]....
        /*01f0*/ 	.word	0x00000900


	//   ....[25]....
        /*01f4*/ 	.word	0x00000910


	//   ....[26]....
        /*01f8*/ 	.word	0x00000930


	//   ....[27]....
        /*01fc*/ 	.word	0x00000940


	//   ....[28]....
        /*0200*/ 	.word	0x00000990


	//   ....[29]....
        /*0204*/ 	.word	0x000009b0


	//   ....[30]....
        /*0208*/ 	.word	0x000009c0


	//   ....[31]....
        /*020c*/ 	.word	0x000009d0


	//   ....[32]....
        /*0210*/ 	.word	0x00000a20


	//   ....[33]....
        /*0214*/ 	.word	0x00000a40


	//   ....[34]....
        /*0218*/ 	.word	0x00000a50


	//   ....[35]....
        /*021c*/ 	.word	0x00000a60


	//   ....[36]....
        /*0220*/ 	.word	0x00000ac0


	//   ....[37]....
        /*0224*/ 	.word	0x00000ad0


	//   ....[38]....
        /*0228*/ 	.word	0x00000ae0


	//   ....[39]....
        /*022c*/ 	.word	0x00000af0


	//   ....[40]....
        /*0230*/ 	.word	0x00001160


	//   ....[41]....
        /*0234*/ 	.word	0x000011b0


	//   ....[42]....
        /*0238*/ 	.word	0x00001240


	//   ....[43]....
        /*023c*/ 	.word	0x00001290


	//   ....[44]....
        /*0240*/ 	.word	0x00001320


	//   ....[45]....
        /*0244*/ 	.word	0x00001370


	//   ....[46]....
        /*0248*/ 	.word	0x00001400


	//   ....[47]....
        /*024c*/ 	.word	0x00001450


	//   ....[48]....
        /*0250*/ 	.word	0x000014e0


	//   ....[49]....
        /*0254*/ 	.word	0x00001530


	//   ....[50]....
        /*0258*/ 	.word	0x00001590


	//   ....[51]....
        /*025c*/ 	.word	0x000015e0


	//   ....[52]....
        /*0260*/ 	.word	0x00001660


	//   ....[53]....
        /*0264*/ 	.word	0x000016b0


	//   ....[54]....
        /*0268*/ 	.word	0x00001720


	//   ....[55]....
        /*026c*/ 	.word	0x00001770


	//   ....[56]....
        /*0270*/ 	.word	0x000017e0


	//   ....[57]....
        /*0274*/ 	.word	0x00001830


	//   ....[58]....
        /*0278*/ 	.word	0x000018a0


	//   ....[59]....
        /*027c*/ 	.word	0x000018f0


	//----- nvinfo : EIATTR_VRC_CTA_INIT_COUNT
	.align		4
.L_71:
        /*0280*/ 	.byte	0x02, 0x4a
	.zero		1
	.zero		1


	//----- nvinfo : EIATTR_EXIT_INSTR_OFFSETS
	.align		4
        /*0284*/ 	.byte	0x04, 0x1c
        /*0286*/ 	.short	(.L_73 - .L_72)


	//   ....[0]....
.L_72:
        /*0288*/ 	.word	0x00000080


	//   ....[1]....
        /*028c*/ 	.word	0x00000130


	//   ....[2]....
        /*0290*/ 	.word	0x000001c0


	//   ....[3]....
        /*0294*/ 	.word	0x00000bf0


	//   ....[4]....
        /*0298*/ 	.word	0x00001100


	//----- nvinfo : EIATTR_CRS_STACK_SIZE
	.align		4
.L_73:
        /*029c*/ 	.byte	0x04, 0x1e
        /*029e*/ 	.short	(.L_75 - .L_74)
.L_74:
        /*02a0*/ 	.word	0x00000000


	//----- nvinfo : EIATTR_CBANK_PARAM_SIZE
	.align		4
.L_75:
        /*02a4*/ 	.byte	0x03, 0x19
        /*02a6*/ 	.short	0x0038


	//----- nvinfo : EIATTR_PARAM_CBANK
	.align		4
        /*02a8*/ 	.byte	0x04, 0x0a
        /*02aa*/ 	.short	(.L_77 - .L_76)
	.align		4
.L_76:
        /*02ac*/ 	.word	index@(.nv.constant0._Z32compute_chunk_shift_scale_kernelILi256EEvPKxlliifPiPf)
        /*02b0*/ 	.short	0x0380
        /*02b2*/ 	.short	0x0038


	//----- nvinfo : EIATTR_SW_WAR
	.align		4
.L_77:
        /*02b4*/ 	.byte	0x04, 0x36
        /*02b6*/ 	.short	(.L_79 - .L_78)
.L_78:
        /*02b8*/ 	.word	0x00000008
.L_79:


//--------------------- .nv.info._Z30compute_row_shift_scale_kernelILi256EEvPKxllifPiPf --------------------------
	.section	.nv.info._Z30compute_row_shift_scale_kernelILi256EEvPKxllifPiPf,"",@"SHT_CUDA_INFO"
	.sectionflags	@""
	.align	4


	//----- nvinfo : EIATTR_CUDA_API_VERSION
	.align		4
        /*0000*/ 	.byte	0x04, 0x37
        /*0002*/ 	.short	(.L_81 - .L_80)
.L_80:
        /*0004*/ 	.word	0x00000082


	//----- nvinfo : EIATTR_KPARAM_INFO
	.align		4
.L_81:
        /*0008*/ 	.byte	0x04, 0x17
        /*000a*/ 	.short	(.L_83 - .L_82)
.L_82:
        /*000c*/ 	.word	0x00000000
        /*0010*/ 	.short	0x0006
        /*0012*/ 	.short	0x0028
        /*0014*/ 	.byte	0x00, 0xf5, 0x21, 0x00


	//----- nvinfo : EIATTR_KPARAM_INFO
	.align		4
.L_83:
        /*0018*/ 	.byte	0x04, 0x17
        /*001a*/ 	.short	(.L_85 - .L_84)
.L_84:
        /*001c*/ 	.word	0x00000000
        /*0020*/ 	.short	0x0005
        /*0022*/ 	.short	0x0020
        /*0024*/ 	.byte	0x00, 0xf5, 0x21, 0x00


	//----- nvinfo : EIATTR_KPARAM_INFO
	.align		4
.L_85:
        /*0028*/ 	.byte	0x04, 0x17
        /*002a*/ 	.short	(.L_87 - .L_86)
.L_86:
        /*002c*/ 	.word	0x00000000
        /*0030*/ 	.short	0x0004
        /*0032*/ 	.short	0x001c
        /*0034*/ 	.byte	0x00, 0xf0, 0x11, 0x00


	//----- nvinfo : EIATTR_KPARAM_INFO
	.align		4
.L_87:
        /*0038*/ 	.byte	0x04, 0x17
        /*003a*/ 	.short	(.L_89 - .L_88)
.L_88:
        /*003c*/ 	.word	0x00000000
        /*0040*/ 	.short	0x0003
        /*0042*/ 	.short	0x0018
        /*0044*/ 	.byte	0x00, 0xf0, 0x11, 0x00


	//----- nvinfo : EIATTR_KPARAM_INFO
	.align		4
.L_89:
        /*0048*/ 	.byte	0x04, 0x17
        /*004a*/ 	.short	(.L_91 - .L_90)
.L_90:
        /*004c*/ 	.word	0x00000000
        /*0050*/ 	.short	0x0002
        /*0052*/ 	.short	0x0010
        /*0054*/ 	.byte	0x00, 0xf0, 0x21, 0x00


	//----- nvinfo : EIATTR_KPARAM_INFO
	.align		4
.L_91:
        /*0058*/ 	.byte	0x04, 0x17
        /*005a*/ 	.short	(.L_93 - .L_92)
.L_92:
        /*005c*/ 	.word	0x00000000
        /*0060*/ 	.short	0x0001
        /*0062*/ 	.short	0x0008
        /*0064*/ 	.byte	0x00, 0xf0, 0x21, 0x00


	//----- nvinfo : EIATTR_KPARAM_INFO
	.align		4
.L_93:
        /*0068*/ 	.byte	0x04, 0x17
        /*006a*/ 	.short	(.L_95 - .L_94)
.L_94:
        /*006c*/ 	.word	0x00000000
        /*0070*/ 	.short	0x0000
        /*0072*/ 	.short	0x0000
        /*0074*/ 	.byte	0x00, 0xf5, 0x21, 0x00


	//----- nvinfo : EIATTR_SPARSE_MMA_MASK
	.align		4
.L_95:
        /*0078*/ 	.byte	0x03, 0x50
        /*007a*/ 	.short	0x0000


	//----- nvinfo : EIATTR_MAXREG_COUNT
	.align		4
        /*007c*/ 	.byte	0x03, 0x1b
        /*007e*/ 	.short	0x00ff


	//----- nvinfo : EIATTR_NUM_BARRIERS
	.align		4
        /*0080*/ 	.byte	0x02, 0x4c
        /*0082*/ 	.byte	0x01
	.zero		1


	//----- nvinfo : EIATTR_MERCURY_ISA_VERSION
	.align		4
        /*0084*/ 	.byte	0x03, 0x5f
        /*0086*/ 	.short	0x0101


	//----- nvinfo : EIATTR_COOP_GROUP_MASK_REGIDS
	.align		4
        /*0088*/ 	.byte	0x04, 0x29
        /*008a*/ 	.short	(.L_97 - .L_96)


	//   ....[0]....
.L_96:
        /*008c*/ 	.word	0xffffffff


	//   ....[1]....
        /*0090*/ 	.word	0xffffffff


	//   ....[2]....
        /*0094*/ 	.word	0xffffffff


	//   ....[3]....
        /*0098*/ 	.word	0xffffffff


	//   ....[4]....
        /*009c*/ 	.word	0xffffffff


	//   ....[5]....
        /*00a0*/ 	.word	0xffffffff


	//   ....[6]....
        /*00a4*/ 	.word	0xffffffff


	//   ....[7]....
        /*00a8*/ 	.word	0xffffffff


	//   ....[8]....
        /*00ac*/ 	.word	0xffffffff


	//   ....[9]....
        /*00b0*/ 	.word	0xffffffff


	//   ....[10]....
        /*00b4*/ 	.word	0xffffffff


	//   ....[11]....
        /*00b8*/ 	.word	0xffffffff


	//   ....[12]....
        /*00bc*/ 	.word	0xffffffff


	//   ....[13]....
        /*00c0*/ 	.word	0xffffffff


	//   ....[14]....
        /*00c4*/ 	.word	0xffffffff


	//   ....[15]....
        /*00c8*/ 	.word	0xffffffff


	//   ....[16]....
        /*00cc*/ 	.word	0xffffffff


	//   ....[17]....
        /*00d0*/ 	.word	0xffffffff


	//   ....[18]....
        /*00d4*/ 	.word	0xffffffff


	//   ....[19]....
        /*00d8*/ 	.word	0xffffffff


	//   ....[20]....
        /*00dc*/ 	.word	0xffffffff


	//   ....[21]....
        /*00e0*/ 	.word	0xffffffff


	//   ....[22]....
        /*00e4*/ 	.word	0xffffffff


	//   ....[23]....
        /*00e8*/ 	.word	0xffffffff


	//   ....[24]....
        /*00ec*/ 	.word	0xffffffff


	//   ....[25]....
        /*00f0*/ 	.word	0xffffffff


	//   ....[26]....
        /*00f4*/ 	.word	0xffffffff


	//   ....[27]....
        /*00f8*/ 	.word	0xffffffff


	//   ....[28]....
        /*00fc*/ 	.word	0xffffffff


	//   ....[29]....
        /*0100*/ 	.word	0xffffffff


	//   ....[30]....
        /*0104*/ 	.word	0xffffffff


	//   ....[31]....
        /*0108*/ 	.word	0xffffffff


	//   ....[32]....
        /*010c*/ 	.word	0xffffffff


	//   ....[33]....
        /*0110*/ 	.word	0xffffffff


	//   ....[34]....
        /*0114*/ 	.word	0xffffffff


	//   ....[35]....
        /*0118*/ 	.word	0xffffffff


	//   ....[36]....
        /*011c*/ 	.word	0xffffffff


	//   ....[37]....
        /*0120*/ 	.word	0xffffffff


	//   ....[38]....
        /*0124*/ 	.word	0xffffffff


	//   ....[39]....
        /*0128*/ 	.word	0xffffffff


	//   ....[40]....
        /*012c*/ 	.word	0x0500000c


	//   ....[41]....
        /*0130*/ 	.word	0x0500000c


	//   ....[42]....
        /*0134*/ 	.word	0x0500000c


	//   ....[43]....
        /*0138*/ 	.word	0x0500000c


	//   ....[44]....
        /*013c*/ 	.word	0x0500000c


	//   ....[45]....
        /*0140*/ 	.word	0x0500000c


	//   ....[46]....
        /*0144*/ 	.word	0x0500000c


	//   ....[47]....
        /*0148*/ 	.word	0x0500000c


	//   ....[48]....
        /*014c*/ 	.word	0x0500000c


	//   ....[49]....
        /*0150*/ 	.word	0x0500000c


	//   ....[50]....
        /*0154*/ 	.word	0x0500000c


	//   ....[51]....
        /*0158*/ 	.word	0x0500000c


	//   ....[52]....
        /*015c*/ 	.word	0x0500000c


	//   ....[53]....
        /*0160*/ 	.word	0x0500000c


	//   ....[54]....
        /*0164*/ 	.word	0x0500000c


	//   ....[55]....
        /*0168*/ 	.word	0x0500000c


	//   ....[56]....
        /*016c*/ 	.word	0x0500000c


	//   ....[57]....
        /*0170*/ 	.word	0x0500000c


	//   ....[58]....
        /*0174*/ 	.word	0x0500000c


	//   ....[59]....
        /*0178*/ 	.word	0x0500000c


	//----- nvinfo : EIATTR_COOP_GROUP_INSTR_OFFSETS
	.align		4
.L_97:
        /*017c*/ 	.byte	0x04, 0x28
        /*017e*/ 	.short	(.L_99 - .L_98)


	//   ....[0]....
.L_98:
        /*0180*/ 	.word	0x00001c90


	//   ....[1]....
        /*0184*/ 	.word	0x00001cb0


	//   ....[2]....
        /*0188*/ 	.word	0x00001cc0


	//   ....[3]....
        /*018c*/ 	.word	0x00001cd0


	//   ....[4]....
        /*0190*/ 	.word	0x00001d30


	//   ....[5]....
        /*0194*/ 	.word	0x00001d40


	//   ....[6]....
        /*0198*/ 	.word	0x00001d50


	//   ....[7]....
        /*019c*/ 	.word	0x00001d60


	//   ....[8]....
        /*01a0*/ 	.word	0x00001dc0


	//   ....[9]....
        /*01a4*/ 	.word	0x00001dd0


	//   ....[10]....
        /*01a8*/ 	.word	0x00001de0


	//   ....[11]....
        /*01ac*/ 	.word	0x00001df0


	//   ....[12]....
        /*01b0*/ 	.word	0x00001e50


	//   ....[13]....
        /*01b4*/ 	.word	0x00001e60


	//   ....[14]....
        /*01b8*/ 	.word	0x00001e70


	//   ....[15]....
        /*01bc*/ 	.word	0x00001e80


	//   ....[16]....
        /*01c0*/ 	.word	0x00001ee0


	//   ....[17]....
        /*01c4*/ 	.word	0x00001f00


	//   ....[18]....
        /*01c8*/ 	.word	0x00001f10


	//   ....[19]....
        /*01cc*/ 	.word	0x00001f20


	//   ....[20]....
        /*01d0*/ 	.word	0x000021a0


	//   ....[21]....
        /*01d4*/ 	.word	0x000021b0


	//   ....[22]....
        /*01d8*/ 	.word	0x000021c0


	//   ....[23]....
        /*01dc*/ 	.word	0x000021d0


	//   ....[24]....
        /*01e0*/ 	.word	0x00002230


	//   ....[25]....
        /*01e4*/ 	.word	0x00002240


	//   ....[26]....
        /*01e8*/ 	.word	0x00002250


	//   ....[27]....
        /*01ec*/ 	.word	0x00002260


	//   ....[28]....
        /*01f0*/ 	.word	0x000022c0


	//   ....[29]....
        /*01f4*/ 	.word	0x000022d0


	//   ....[30]....
        /*01f8*/ 	.word	0x000022e0


	//   ....[31]....
        /*01fc*/ 	.word	0x000022f0


	//   ....[32]....
        /*0200*/ 	.word	0x00002350


	//   ....[33]....
        /*0204*/ 	.word	0x00002360


	//   ....[34]....
        /*0208*/ 	.word	0x00002370


	//   ....[35]....
        /*020c*/ 	.word	0x00002380


	//   ....[36]....
        /*0210*/ 	.word	0x000023e0


	//   ....[37]....
        /*0214*/ 	.word	0x000023f0


	//   ....[38]....
        /*0218*/ 	.word	0x00002400


	//   ....[39]....
        /*021c*/ 	.word	0x00002410


	//   ....[40]....
        /*0220*/ 	.word	0x00002ac0


	//   ....[41]....
        /*0224*/ 	.word	0x00002b10


	//   ....[42]....
        /*0228*/ 	.word	0x00002ba0


	//   ....[43]....
        /*022c*/ 	.word	0x00002bf0


	//   ....[44]....
        /*0230*/ 	.word	0x00002c80


	//   ....[45]....
        /*0234*/ 	.word	0x00002cd0


	//   ....[46]....
        /*0238*/ 	.word	0x00002d60


	//   ....[47]....
        /*023c*/ 	.word	0x00002db0


	//   ....[48]....
        /*0240*/ 	.word	0x00002e40


	//   ....[49]....
        /*0244*/ 	.word	0x00002e90


	//   ....[50]....
        /*0248*/ 	.word	0x00002ef0


	//   ....[51]....
        /*024c*/ 	.word	0x00002f40


	//   ....[52]....
        /*0250*/ 	.word	0x00002fb0


	//   ....[53]....
        /*0254*/ 	.word	0x00003000


	//   ....[54]....
        /*0258*/ 	.word	0x00003070


	//   ....[55]....
        /*025c*/ 	.word	0x000030c0


	//   ....[56]....
        /*0260*/ 	.word	0x00003130


	//   ....[57]....
        /*0264*/ 	.word	0x00003180


	//   ....[58]....
        /*0268*/ 	.word	0x000031f0


	//   ....[59]....
        /*026c*/ 	.word	0x00003240


	//----- nvinfo : EIATTR_VRC_CTA_INIT_COUNT
	.align		4
.L_99:
        /*0270*/ 	.byte	0x02, 0x4a
	.zero		1
	.zero		1


	//----- nvinfo : EIATTR_EXIT_INSTR_OFFSETS
	.align		4
        /*0274*/ 	.byte	0x04, 0x1c
        /*0276*/ 	.short	(.L_101 - .L_100)


	//   ....[0]....
.L_100:
        /*0278*/ 	.word	0x00000050


	//   ....[1]....
        /*027c*/ 	.word	0x000024f0


	//   ....[2]....
        /*0280*/ 	.word	0x00002a60


	//----- nvinfo : EIATTR_CRS_STACK_SIZE
	.align		4
.L_101:
        /*0284*/ 	.byte	0x04, 0x1e
        /*0286*/ 	.short	(.L_103 - .L_102)
.L_102:
        /*0288*/ 	.word	0x00000000


	//----- nvinfo : EIATTR_CBANK_PARAM_SIZE
	.align		4
.L_103:
        /*028c*/ 	.byte	0x03, 0x19
        /*028e*/ 	.short	0x0030


	//----- nvinfo : EIATTR_PARAM_CBANK
	.align		4
        /*0290*/ 	.byte	0x04, 0x0a
        /*0292*/ 	.short	(.L_105 - .L_104)
	.align		4
.L_104:
        /*0294*/ 	.word	index@(.nv.constant0._Z30compute_row_shift_scale_kernelILi256EEvPKxllifPiPf)
        /*0298*/ 	.short	0x0380
        /*029a*/ 	.short	0x0030


	//----- nvinfo : EIATTR_SW_WAR
	.align		4
.L_105:
        /*029c*/ 	.byte	0x04, 0x36
        /*029e*/ 	.short	(.L_107 - .L_106)
.L_106:
        /*02a0*/ 	.word	0x00000008
.L_107:


//--------------------- .nv.info._Z36quantize_round_to_int64_batch_kernelI13__nv_bfloat16EvPKT_ldPx --------------------------
	.section	.nv.info._Z36quantize_round_to_int64_batch_kernelI13__nv_bfloat16EvPKT_ldPx,"",@"SHT_CUDA_INFO"
	.sectionflags	@""
	.align	4


	//----- nvinfo : EIATTR_CUDA_API_VERSION
	.align		4
        /*0000*/ 	.byte	0x04, 0x37
        /*0002*/ 	.short	(.L_109 - .L_108)
.L_108:
        /*0004*/ 	.word	0x00000082


	//----- nvinfo : EIATTR_KPARAM_INFO
	.align		4
.L_109:
        /*0008*/ 	.byte	0x04, 0x17
        /*000a*/ 	.short	(.L_111 - .L_110)
.L_110:
        /*000c*/ 	.word	0x00000000
        /*0010*/ 	.short	0x0003
        /*0012*/ 	.short	0x0018
        /*0014*/ 	.byte	0x00, 0xf5, 0x21, 0x00


	//----- nvinfo : EIATTR_KPARAM_INFO
	.align		4
.L_111:
        /*0018*/ 	.byte	0x04, 0x17
        /*001a*/ 	.short	(.L_113 - .L_112)
.L_112:
        /*001c*/ 	.word	0x00000000
        /*0020*/ 	.short	0x0002
        /*0022*/ 	.short	0x0010
        /*0024*/ 	.byte	0x00, 0xf0, 0x21, 0x00


	//----- nvinfo : EIATTR_KPARAM_INFO
	.align		4
.L_113:
        /*0028*/ 	.byte	0x04, 0x17
        /*002a*/ 	.short	(.L_115 - .L_114)
.L_114:
        /*002c*/ 	.word	0x00000000
        /*0030*/ 	.short	0x0001
        /*0032*/ 	.short	0x0008
        /*0034*/ 	.byte	0x00, 0xf0, 0x21, 0x00


	//----- nvinfo : EIATTR_KPARAM_INFO
	.align		4
.L_115:
        /*0038*/ 	.byte	0x04, 0x17
        /*003a*/ 	.short	(.L_117 - .L_116)
.L_116:
        /*003c*/ 	.word	0x00000000
        /*0040*/ 	.short	0x0000
        /*0042*/ 	.short	0x0000
        /*0044*/ 	.byte	0x00, 0xf5, 0x21, 0x00


	//----- nvinfo : EIATTR_SPARSE_MMA_MASK
	.align		4
.L_117:
        /*0048*/ 	.byte	0x03, 0x50
        /*004a*/ 	.short	0x0000


	//----- nvinfo : EIATTR_MAXREG_COUNT
	.align		4
        /*004c*/ 	.byte	0x03, 0x1b
        /*004e*/ 	.short	0x00ff


	//----- nvinfo : EIATTR_MERCURY_ISA_VERSION
	.align		4
        /*0050*/ 	.byte	0x03, 0x5f
        /*0052*/ 	.short	0x0101


	//----- nvinfo : EIATTR_VRC_CTA_INIT_COUNT
	.align		4
        /*0054*/ 	.byte	0x02, 0x4a
	.zero		1
	.zero		1


	//----- nvinfo : EIATTR_EXIT_INSTR_OFFSETS
	.align		4
        /*0058*/ 	.byte	0x04, 0x1c
        /*005a*/ 	.short	(.L_119 - .L_118)


	//   ....[0]....
.L_118:
        /*005c*/ 	.word	0x00000090


	//   ....[1]....
        /*0060*/ 	.word	0x00000220


	//----- nvinfo : EIATTR_CBANK_PARAM_SIZE
	.align		4
.L_119:
        /*0064*/ 	.byte	0x03, 0x19
        /*0066*/ 	.short	0x0020


	//----- nvinfo : EIATTR_PARAM_CBANK
	.align		4
        /*0068*/ 	.byte	0x04, 0x0a
        /*006a*/ 	.short	(.L_121 - .L_120)
	.align		4
.L_120:
        /*006c*/ 	.word	index@(.nv.constant0._Z36quantize_round_to_int64_batch_kernelI13__nv_bfloat16EvPKT_ldPx)
        /*0070*/ 	.short	0x0380
        /*0072*/ 	.short	0x0020


	//----- nvinfo : EIATTR_SW_WAR
	.align		4
.L_121:
        /*0074*/ 	.byte	0x04, 0x36
        /*0076*/ 	.short	(.L_123 - .L_122)
.L_122:
        /*0078*/ 	.word	0x00000008
.L_123:


//--------------------- .nv.info._Z36quantize_round_to_int64_batch_kernelI6__halfEvPKT_ldPx --------------------------
	.section	.nv.info._Z36quantize_round_to_int64_batch_kernelI6__halfEvPKT_ldPx,"",@"SHT_CUDA_INFO"
	.sectionflags	@""
	.align	4


	//----- nvinfo : EIATTR_CUDA_API_VERSION
	.align		4
        /*0000*/ 	.byte	0x04, 0x37
        /*0002*/ 	.short	(.L_125 - .L_124)
.L_124:
        /*0004*/ 	.word	0x00000082


	//----- nvinfo : EIATTR_KPARAM_INFO
	.align		4
.L_125:
        /*0008*/ 	.byte	0x04, 0x17
        /*000a*/ 	.short	(.L_127 - .L_126)
.L_126:
        /*000c*/ 	.word	0x00000000
        /*0010*/ 	.short	0x0003
        /*0012*/ 	.short	0x0018
        /*0014*/ 	.byte	0x00, 0xf5, 0x21, 0x00


	//----- nvinfo : EIATTR_KPARAM_INFO
	.align		4
.L_127:
        /*0018*/ 	.byte	0x04, 0x17
        /*001a*/ 	.short	(.L_129 - .L_128)
.L_128:
        /*001c*/ 	.word	0x00000000
        /*0020*/ 	.short	0x0002
        /*0022*/ 	.short	0x0010
        /*0024*/ 	.byte	0x00, 0xf0, 0x21, 0x00


	//----- nvinfo : EIATTR_KPARAM_INFO
	.align		4
.L_129:
        /*0028*/ 	.byte	0x04, 0x17
        /*002a*/ 	.short	(.L_131 - .L_130)
.L_130:
        /*002c*/ 	.word	0x00000000
        /*0030*/ 	.short	0x0001
        /*0032*/ 	.short	0x0008
        /*0034*/ 	.byte	0x00, 0xf0, 0x21, 0x00


	//----- nvinfo : EIATTR_KPARAM_INFO
	.align		4
.L_131:
        /*0038*/ 	.byte	0x04, 0x17
        /*003a*/ 	.short	(.L_133 - .L_132)
.L_132:
        /*003c*/ 	.word	0x00000000
        /*0040*/ 	.short	0x0000
        /*0042*/ 	.short	0x0000
        /*0044*/ 	.byte	0x00, 0xf5, 0x21, 0x00


	//----- nvinfo : EIATTR_SPARSE_MMA_MASK
	.align		4
.L_133:
        /*0048*/ 	.byte	0x03, 0x50
        /*004a*/ 	.short	0x0000


	//----- nvinfo : EIATTR_MAXREG_COUNT
	.align		4
        /*004c*/ 	.byte	0x03, 0x1b
        /*004e*/ 	.short	0x00ff


	//----- nvinfo : EIATTR_MERCURY_ISA_VERSION
	.align		4
        /*0050*/ 	.byte	0x03, 0x5f
        /*0052*/ 	.short	0x0101


	//----- nvinfo : EIATTR_VRC_CTA_INIT_COUNT
	.align		4
        /*0054*/ 	.byte	0x02, 0x4a
	.zero		1
	.zero		1


	//----- nvinfo : EIATTR_EXIT_INSTR_OFFSETS
	.align		4
        /*0058*/ 	.byte	0x04, 0x1c
        /*005a*/ 	.short	(.L_135 - .L_134)


	//   ....[0]....
.L_134:
        /*005c*/ 	.word	0x00000090


	//   ....[1]....
        /*0060*/ 	.word	0x00000220


	//----- nvinfo : EIATTR_CBANK_PARAM_SIZE
	.align		4
.L_135:
        /*0064*/ 	.byte	0x03, 0x19
        /*0066*/ 	.short	0x0020


	//----- nvinfo : EIATTR_PARAM_CBANK
	.align		4
        /*0068*/ 	.byte	0x04, 0x0a
        /*006a*/ 	.short	(.L_137 - .L_136)
	.align		4
.L_136:
        /*006c*/ 	.word	index@(.nv.constant0._Z36quantize_round_to_int64_batch_kernelI6__halfEvPKT_ldPx)
        /*0070*/ 	.short	0x0380
        /*0072*/ 	.short	0x0020


	//----- nvinfo : EIATTR_SW_WAR
	.align		4
.L_137:
        /*0074*/ 	.byte	0x04, 0x36
        /*0076*/ 	.short	(.L_139 - .L_138)
.L_138:
        /*0078*/ 	.word	0x00000008
.L_139:


//--------------------- .nv.info._Z36quantize_round_to_int64_batch_kernelIfEvPKT_ldPx --------------------------
	.section	.nv.info._Z36quantize_round_to_int64_batch_kernelIfEvPKT_ldPx,"",@"SHT_CUDA_INFO"
	.sectionflags	@""
	.align	4


	//----- nvinfo : EIATTR_CUDA_API_VERSION
	.align		4
        /*0000*/ 	.byte	0x04, 0x37
        /*0002*/ 	.short	(.L_141 - .L_140)
.L_140:
        /*0004*/ 	.word	0x00000082


	//----- nvinfo : EIATTR_KPARAM_INFO
	.align		4
.L_141:
        /*0008*/ 	.byte	0x04, 0x17
        /*000a*/ 	.short	(.L_143 - .L_142)
.L_142:
        /*000c*/ 	.word	0x00000000
        /*0010*/ 	.short	0x0003
        /*0012*/ 	.short	0x0018
        /*0014*/ 	.byte	0x00, 0xf5, 0x21, 0x00


	//----- nvinfo : EIATTR_KPARAM_INFO
	.align		4
.L_143:
        /*0018*/ 	.byte	0x04, 0x17
        /*001a*/ 	.short	(.L_145 - .L_144)
.L_144:
        /*001c*/ 	.word	0x00000000
        /*0020*/ 	.short	0x0002
        /*0022*/ 	.short	0x0010
        /*0024*/ 	.byte	0x00, 0xf0, 0x21, 0x00


	//----- nvinfo : EIATTR_KPARAM_INFO
	.align		4
.L_145:
        /*0028*/ 	.byte	0x04, 0x17
        /*002a*/ 	.short	(.L_147 - .L_146)
.L_146:
        /*002c*/ 	.word	0x00000000
        /*0030*/ 	.short	0x0001
        /*0032*/ 	.short	0x0008
        /*0034*/ 	.byte	0x00, 0xf0, 0x21, 0x00


	//----- nvinfo : EIATTR_KPARAM_INFO
	.align		4
.L_147:
        /*0038*/ 	.byte	0x04, 0x17
        /*003a*/ 	.short	(.L_149 - .L_148)
.L_148:
        /*003c*/ 	.word	0x00000000
        /*0040*/ 	.short	0x0000
        /*0042*/ 	.short	0x0000
        /*0044*/ 	.byte	0x00, 0xf5, 0x21, 0x00


	//----- nvinfo : EIATTR_SPARSE_MMA_MASK
	.align		4
.L_149:
        /*0048*/ 	.byte	0x03, 0x50
        /*004a*/ 	.short	0x0000


	//----- nvinfo : EIATTR_MAXREG_COUNT
	.align		4
        /*004c*/ 	.byte	0x03, 0x1b
        /*004e*/ 	.short	0x00ff


	//----- nvinfo : EIATTR_MERCURY_ISA_VERSION
	.align		4
        /*0050*/ 	.byte	0x03, 0x5f
        /*0052*/ 	.short	0x0101


	//----- nvinfo : EIATTR_VRC_CTA_INIT_COUNT
	.align		4
        /*0054*/ 	.byte	0x02, 0x4a
	.zero		1
	.zero		1


	//----- nvinfo : EIATTR_EXIT_INSTR_OFFSETS
	.align		4
        /*0058*/ 	.byte	0x04, 0x1c
        /*005a*/ 	.short	(.L_151 - .L_150)


	//   ....[0]....
.L_150:
        /*005c*/ 	.word	0x00000090


	//   ....[1]....
        /*0060*/ 	.word	0x00000210


	//----- nvinfo : EIATTR_CBANK_PARAM_SIZE
	.align		4
.L_151:
        /*0064*/ 	.byte	0x03, 0x19
        /*0066*/ 	.short	0x0020


	//----- nvinfo : EIATTR_PARAM_CBANK
	.align		4
        /*0068*/ 	.byte	0x04, 0x0a
        /*006a*/ 	.short	(.L_153 - .L_152)
	.align		4
.L_152:
        /*006c*/ 	.word	index@(.nv.constant0._Z36quantize_round_to_int64_batch_kernelIfEvPKT_ldPx)
        /*0070*/ 	.short	0x0380
        /*0072*/ 	.short	0x0020


	//----- nvinfo : EIATTR_SW_WAR
	.align		4
.L_153:
        /*0074*/ 	.byte	0x04, 0x36
        /*0076*/ 	.short	(.L_155 - .L_154)
.L_154:
        /*0078*/ 	.word	0x00000008
.L_155:


//--------------------- .nv.info._Z30apply_chunk_shift_clamp_kernelPxlliPKixx --------------------------
	.section	.nv.info._Z30apply_chunk_shift_clamp_kernelPxlliPKixx,"",@"SHT_CUDA_INFO"
	.sectionflags	@""
	.align	4


	//----- nvinfo : EIATTR_CUDA_API_VERSION
	.align		4
        /*0000*/ 	.byte	0x04, 0x37
        /*0002*/ 	.short	(.L_157 - .L_156)
.L_156:
        /*0004*/ 	.word	0x00000082


	//----- nvinfo : EIATTR_KPARAM_INFO
	.align		4
.L_157:
        /*0008*/ 	.byte	0x04, 0x17
        /*000a*/ 	.short	(.L_159 - .L_158)
.L_158:
        /*000c*/ 	.word	0x00000000
        /*0010*/ 	.short	0x0006
        /*0012*/ 	.short	0x0030
        /*0014*/ 	.byte	0x00, 0xf0, 0x21, 0x00


	//----- nvinfo : EIATTR_KPARAM_INFO
	.align		4
.L_159:
        /*0018*/ 	.byte	0x04, 0x17
        /*001a*/ 	.short	(.L_161 - .L_160)
.L_160:
        /*001c*/ 	.word	0x00000000
        /*0020*/ 	.short	0x0005
        /*0022*/ 	.short	0x0028
        /*0024*/ 	.byte	0x00, 0xf0, 0x21, 0x00


	//----- nvinfo : EIATTR_KPARAM_INFO
	.align		4
.L_161:
        /*0028*/ 	.byte	0x04, 0x17
        /*002a*/ 	.short	(.L_163 - .L_162)
.L_162:
        /*002c*/ 	.word	0x00000000
        /*0030*/ 	.short	0x0004
        /*0032*/ 	.short	0x0020
        /*0034*/ 	.byte	0x00, 0xf5, 0x21, 0x00


	//----- nvinfo : EIATTR_KPARAM_INFO
	.align		4
.L_163:
        /*0038*/ 	.byte	0x04, 0x17
        /*003a*/ 	.short	(.L_165 - .L_164)
.L_164:
        /*003c*/ 	.word	0x00000000
        /*0040*/ 	.short	0x0003
        /*0042*/ 	.short	0x0018
        /*0044*/ 	.byte	0x00, 0xf0, 0x11, 0x00


	//----- nvinfo : EIATTR_KPARAM_INFO
	.align		4
.L_165:
        /*0048*/ 	.byte	0x04, 0x17
        /*004a*/ 	.short	(.L_167 - .L_166)
.L_166:
        /*004c*/ 	.word	0x00000000
        /*0050*/ 	.short	0x0002
        /*0052*/ 	.short	0x0010
        /*0054*/ 	.byte	0x00, 0xf0, 0x21, 0x00


	//----- nvinfo : EIATTR_KPARAM_INFO
	.align		4
.L_167:
        /*0058*/ 	.byte	0x04, 0x17
        /*005a*/ 	.short	(.L_169 - .L_168)
.L_168:
        /*005c*/ 	.word	0x00000000
        /*0060*/ 	.short	0x0001
        /*0062*/ 	.short	0x0008
        /*0064*/ 	.byte	0x00, 0xf0, 0x21, 0x00


	//----- nvinfo : EIATTR_KPARAM_INFO
	.align		4
.L_169:
        /*0068*/ 	.byte	0x04, 0x17
        /*006a*/ 	.short	(.L_171 - .L_170)
.L_170:
        /*006c*/ 	.word	0x00000000
        /*0070*/ 	.short	0x0000
        /*0072*/ 	.short	0x0000
        /*0074*/ 	.byte	0x00, 0xf5, 0x21, 0x00


	//----- nvinfo : EIATTR_SPARSE_MMA_MASK
	.align		4
.L_171:
        /*0078*/ 	.byte	0x03, 0x50
        /*007a*/ 	.short	0x0000


	//----- nvinfo : EIATTR_MAXREG_COUNT
	.align		4
        /*007c*/ 	.byte	0x03, 0x1b
        /*007e*/ 	.short	0x00ff


	//----- nvinfo : EIATTR_MERCURY_ISA_VERSION
	.align		4
        /*0080*/ 	.byte	0x03, 0x5f
        /*0082*/ 	.short	0x0101


	//----- nvinfo : EIATTR_VRC_CTA_INIT_COUNT
	.align		4
        /*0084*/ 	.byte	0x02, 0x4a
	.zero		1
	.zero		1


	//----- nvinfo : EIATTR_EXIT_INSTR_OFFSETS
	.align		4
        /*0088*/ 	.byte	0x04, 0x1c
        /*008a*/ 	.short	(.L_173 - .L_172)


	//   ....[0]....
.L_172:
        /*008c*/ 	.word	0x00000090


	//   ....[1]....
        /*0090*/ 	.word	0x000005b0


	//----- nvinfo : EIATTR_CRS_STACK_SIZE
	.align		4
.L_173:
        /*0094*/ 	.byte	0x04, 0x1e
        /*0096*/ 	.short	(.L_175 - .L_174)
.L_174:
        /*0098*/ 	.word	0x00000000


	//----- nvinfo : EIATTR_CBANK_PARAM_SIZE
	.align		4
.L_175:
        /*009c*/ 	.byte	0x03, 0x19
        /*009e*/ 	.short	0x0038


	//----- nvinfo : EIATTR_PARAM_CBANK
	.align		4
        /*00a0*/ 	.byte	0x04, 0x0a
        /*00a2*/ 	.short	(.L_177 - .L_176)
	.align		4
.L_176:
        /*00a4*/ 	.word	index@(.nv.constant0._Z30apply_chunk_shift_clamp_kernelPxlliPKixx)
        /*00a8*/ 	.short	0x0380
        /*00aa*/ 	.short	0x0038


	//----- nvinfo : EIATTR_SW_WAR
	.align		4
.L_177:
        /*00ac*/ 	.byte	0x04, 0x36
        /*00ae*/ 	.short	(.L_179 - .L_178)
.L_178:
        /*00b0*/ 	.word	0x00000008
.L_179:


//--------------------- .nv.info._Z28apply_row_shift_clamp_kernelPxllPKixx --------------------------
	.section	.nv.info._Z28apply_row_shift_clamp_kernelPxllPKixx,"",@"SHT_CUDA_INFO"
	.sectionflags	@""
	.align	4


	//----- nvinfo : EIATTR_CUDA_API_VERSION
	.align		4
        /*0000*/ 	.byte	0x04, 0x37
        /*0002*/ 	.short	(.L_181 - .L_180)
.L_180:
        /*0004*/ 	.word	0x00000082


	//----- nvinfo : EIATTR_KPARAM_INFO
	.align		4
.L_181:
        /*0008*/ 	.byte	0x04, 0x17
        /*000a*/ 	.short	(.L_183 - .L_182)
.L_182:
        /*000c*/ 	.word	0x00000000
        /*0010*/ 	.short	0x0005
        /*0012*/ 	.short	0x0028
        /*0014*/ 	.byte	0x00, 0xf0, 0x21, 0x00


	//----- nvinfo : EIATTR_KPARAM_INFO
	.align		4
.L_183:
        /*0018*/ 	.byte	0x04, 0x17
        /*001a*/ 	.short	(.L_185 - .L_184)
.L_184:
        /*001c*/ 	.word	0x00000000
        /*0020*/ 	.short	0x0004
        /*0022*/ 	.short	0x0020
        /*0024*/ 	.byte	0x00, 0xf0, 0x21, 0x00


	//----- nvinfo : EIATTR_KPARAM_INFO
	.align		4
.L_185:
        /*0028*/ 	.byte	0x04, 0x17
        /*002a*/ 	.short	(.L_187 - .L_186)
.L_186:
        /*002c*/ 	.word	0x00000000
        /*0030*/ 	.short	0x0003
        /*0032*/ 	.short	0x0018
        /*0034*/ 	.byte	0x00, 0xf5, 0x21, 0x00


	//----- nvinfo : EIATTR_KPARAM_INFO
	.align		4
.L_187:
        /*0038*/ 	.byte	0x04, 0x17
        /*003a*/ 	.short	(.L_189 - .L_188)
.L_188:
        /*003c*/ 	.word	0x00000000
        /*0040*/ 	.short	0x0002
        /*0042*/ 	.short	0x0010
        /*0044*/ 	.byte	0x00, 0xf0, 0x21, 0x00


	//----- nvinfo : EIATTR_KPARAM_INFO
	.align		4
.L_189:
        /*0048*/ 	.byte	0x04, 0x17
        /*004a*/ 	.short	(.L_191 - .L_190)
.L_190:
        /*004c*/ 	.word	0x00000000
        /*0050*/ 	.short	0x0001
        /*0052*/ 	.short	0x0008
        /*0054*/ 	.byte	0x00, 0xf0, 0x21, 0x00


	//----- nvinfo : EIATTR_KPARAM_INFO
	.align		4
.L_191:
        /*0058*/ 	.byte	0x04, 0x17
        /*005a*/ 	.short	(.L_193 - .L_192)
.L_192:
        /*005c*/ 	.word	0x00000000
        /*0060*/ 	.short	0x0000
        /*0062*/ 	.short	0x0000
        /*0064*/ 	.byte	0x00, 0xf5, 0x21, 0x00


	//----- nvinfo : EIATTR_SPARSE_MMA_MASK
	.align		4
.L_193:
        /*0068*/ 	.byte	0x03, 0x50
        /*006a*/ 	.short	0x0000


	//----- nvinfo : EIATTR_MAXREG_COUNT
	.align		4
        /*006c*/ 	.byte	0x03, 0x1b
        /*006e*/ 	.short	0x00ff


	//----- nvinfo : EIATTR_MERCURY_ISA_VERSION
	.align		4
        /*0070*/ 	.byte	0x03, 0x5f
        /*0072*/ 	.short	0x0101


	//----- nvinfo : EIATTR_VRC_CTA_INIT_COUNT
	.align		4
        /*0074*/ 	.byte	0x02, 0x4a
	.zero		1
	.zero		1


	//----- nvinfo : EIATTR_EXIT_INSTR_OFFSETS
	.align		4
        /*0078*/ 	.byte	0x04, 0x1c
        /*007a*/ 	.short	(.L_195 - .L_194)


	//   ....[0]....
.L_194:
        /*007c*/ 	.word	0x00000090


	//   ....[1]....
        /*0080*/ 	.word	0x000004f0


	//----- nvinfo : EIATTR_CRS_STACK_SIZE
	.align		4
.L_195:
        /*0084*/ 	.byte	0x04, 0x1e
        /*0086*/ 	.short	(.L_197 - .L_196)
.L_196:
        /*0088*/ 	.word	0x00000000


	//----- nvinfo : EIATTR_CBANK_PARAM_SIZE
	.align		4
.L_197:
        /*008c*/ 	.byte	0x03, 0x19
        /*008e*/ 	.short	0x0030


	//----- nvinfo : EIATTR_PARAM_CBANK
	.align		4
        /*0090*/ 	.byte	0x04, 0x0a
        /*0092*/ 	.short	(.L_199 - .L_198)
	.align		4
.L_198:
        /*0094*/ 	.word	index@(.nv.constant0._Z28apply_row_shift_clamp_kernelPxllPKixx)
        /*0098*/ 	.short	0x0380
        /*009a*/ 	.short	0x0030


	//----- nvinfo : EIATTR_SW_WAR
	.align		4
.L_199:
        /*009c*/ 	.byte	0x04, 0x36
        /*009e*/ 	.short	(.L_201 - .L_200)
.L_200:
        /*00a0*/ 	.word	0x00000008
.L_201:


//--------------------- .nv.callgraph             --------------------------
	.section	.nv.callgraph,"",@"SHT_CUDA_CALLGRAPH"
	.align	4
	.sectionentsize	8
	.align		4
        /*0000*/ 	.word	0x00000000
	.align		4
        /*0004*/ 	.word	0xffffffff
	.align		4
        /*0008*/ 	.word	0x00000000
	.align		4
        /*000c*/ 	.word	0xfffffffe
	.align		4
        /*0010*/ 	.word	0x00000000
	.align		4
        /*0014*/ 	.word	0xfffffffd
	.align		4
        /*0018*/ 	.word	0x00000000
	.align		4
        /*001c*/ 	.word	0xfffffffc


//--------------------- .text._Z32compute_chunk_shift_scale_kernelILi256EEvPKxlliifPiPf --------------------------
	.section	.text._Z32compute_chunk_shift_scale_kernelILi256EEvPKxlliifPiPf,"ax",@progbits
	.align	128
        .global         _Z32compute_chunk_shift_scale_kernelILi256EEvPKxlliifPiPf
        .type           _Z32compute_chunk_shift_scale_kernelILi256EEvPKxlliifPiPf,@function
        .size           _Z32compute_chunk_shift_scale_kernelILi256EEvPKxlliifPiPf,(.L_x_96 - _Z32compute_chunk_shift_scale_kernelILi256EEvPKxlliifPiPf)
        .other          _Z32compute_chunk_shift_scale_kernelILi256EEvPKxlliifPiPf,@"STO_CUDA_ENTRY STV_DEFAULT"
_Z32compute_chunk_shift_scale_kernelILi256EEvPKxlliifPiPf:
.text._Z32compute_chunk_shift_scale_kernelILi256EEvPKxlliifPiPf:
[----:B------:R-:W-:Y:S01]  /*0000*/  LDC R1, c[0x0][0x37c] ;  /* 0x0000df00ff017b82 */ /* 0x000fe20000000800 */
[----:B------:R-:W0:Y:S07]  /*0010*/  S2R R9, SR_CTAID.Y ;  /* 0x0000000000097919 */ /* 0x000e2e0000002600 */
[----:B------:R-:W1:Y:S08]  /*0020*/  S2UR UR7, SR_CTAID.X ;  /* 0x00000000000779c3 */ /* 0x000e700000002500 */
[----:B------:R-:W0:Y:S08]  /*0030*/  LDC.64 R2, c[0x0][0x388] ;  /* 0x0000e200ff027b82 */ /* 0x000e300000000a00 */
[----:B------:R-:W1:Y:S01]  /*0040*/  LDC R6, c[0x0][0x398] ;  /* 0x0000e600ff067b82 */ /* 0x000e620000000800 */
[----:B0-----:R-:W-:-:S02]  /*0050*/  ISETP.GE.U32.AND P1, PT, R9, R2, PT ;  /* 0x000000020900720c */ /* 0x001fc40003f26070 */
[----:B-1----:R-:W-:-:S04]  /*0060*/  ISETP.LE.AND P0, PT, R6, UR7, PT ;  /* 0x0000000706007c0c */ /* 0x002fc8000bf03270 */
[----:B------:R-:W-:-:S13]  /*0070*/  ISETP.GE.OR.EX P0, PT, RZ, R3, P0, P1 ;  /* 0x00000003ff00720c */ /* 0x000fda0000706710 */
[----:B------:R-:W-:Y:S05]  /*0080*/  @P0 EXIT ;  /* 0x000000000000094d */ /* 0x000fea0003800000 */
[----:B------:R-:W0:Y:S01]  /*0090*/  LDC.64 R10, c[0x0][0x390] ;  /* 0x0000e400ff0a7b82 */ /* 0x000e220000000a00 */
[----:B------:R-:W-:Y:S01]  /*00a0*/  UIMAD.WIDE.U32 UR4, UR7, 0x100, URZ ;  /* 0x00000100070478a5 */ /* 0x000fe2000f8e00ff */
[----:B------:R-:W1:Y:S05]  /*00b0*/  LDCU.64 UR8, c[0x0][0x358] ;  /* 0x00006b00ff0877ac */ /* 0x000e6a0008000a00 */
[----:B0-----:R-:W-:-:S04]  /*00c0*/  IADD3 R0, P1, PT, R10, -UR4, RZ ;  /* 0x800000040a007c10 */ /* 0x001fc8000ff3e0ff */
[----:B------:R-:W-:Y:S02]  /*00d0*/  ISETP.GT.U32.AND P0, PT, R0, RZ, PT ;  /* 0x000000ff0000720c */ /* 0x000fe40003f04070 */
[----:B------:R-:W-:-:S04]  /*00e0*/  IADD3.X R2, PT, PT, R11, ~UR5, RZ, P1, !PT ;  /* 0x800000050b027c10 */ /* 0x000fc80008ffe4ff */
[----:B------:R-:W-:-:S13]  /*00f0*/  ISETP.GT.AND.EX P0, PT, R2, RZ, PT, P0 ;  /* 0x000000ff0200720c */ /* 0x000fda0003f04300 */
[----:B-1----:R-:W-:Y:S05]  /*0100*/  @P0 BRA `(.L_x_0) ;  /* 0x0000000000300947 */ /* 0x002fea0003800000 */
[----:B------:R-:W0:Y:S02]  /*0110*/  S2R R0, SR_TID.X ;  /* 0x0000000000007919 */ /* 0x000e240000002100 */
[----:B0-----:R-:W-:-:S13]  /*0120*/  ISETP.NE.AND P0, PT, R0, RZ, PT ;  /* 0x000000ff0000720c */ /* 0x001fda0003f05270 */
[----:B------:R-:W-:Y:S05]  /*0130*/  @P0 EXIT ;  /* 0x000000000000094d */ /* 0x000fea0003800000 */
[----:B------:R-:W0:Y:S01]  /*0140*/  LDC.64 R2, c[0x0][0x3a8] ;  /* 0x0000ea00ff027b82 */ /* 0x000e220000000a00 */
[----:B------:R-:W-:Y:S02]  /*0150*/  IMAD R9, R9, R6, UR7 ;  /* 0x0000000709097e24 */ /* 0x000fe4000f8e0206 */
[----:B------:R-:W-:-:S05]  /*0160*/  IMAD.MOV.U32 R7, RZ, RZ, 0x3f800000 ;  /* 0x3f800000ff077424 */ /* 0x000fca00078e00ff */
[----:B------:R-:W1:Y:S01]  /*0170*/  LDC.64 R4, c[0x0][0x3b0] ;  /* 0x0000ec00ff047b82 */ /* 0x000e620000000a00 */
[----:B0-----:R-:W-:-:S05]  /*0180*/  IMAD.WIDE.U32 R2, R9, 0x4, R2 ;  /* 0x0000000409027825 */ /* 0x001fca00078e0002 */
[----:B------:R-:W-:Y:S01]  /*0190*/  STG.E desc[UR8][R2.64], RZ ;  /* 0x000000ff02007986 */ /* 0x000fe2000c101908 */
[----:B-1----:R-:W-:-:S05]  /*01a0*/  IMAD.WIDE.U32 R4, R9, 0x4, R4 ;  /* 0x0000000409047825 */ /* 0x002fca00078e0004 */
[----:B------:R-:W-:Y:S01]  /*01b0*/  STG.E desc[UR8][R4.64], R7 ;  /* 0x0000000704007986 */ /* 0x000fe2000c101908 */
[----:B------:R-:W-:Y:S05]  /*01c0*/  EXIT ;  /* 0x000000000000794d */ /* 0x000fea0003800000 */
.L_x_0:
[----:B------:R-:W0:Y:S01]  /*01d0*/  S2R R3, SR_TID.X ;  /* 0x0000000000037919 */ /* 0x000e220000002100 */
[----:B------:R-:W-:Y:S01]  /*01e0*/  SEL R0, R0, RZ, P0 ;  /* 0x000000ff00007207 */ /* 0x000fe20000000000 */
[----:B------:R-:W-:Y:S01]  /*01f0*/  IMAD.WIDE.U32 R4, R9, R10, UR4 ;  /* 0x0000000409047e25 */ /* 0x000fe2000f8e000a */
[----:B------:R-:W-:Y:S02]  /*0200*/  SEL R2, R2, RZ, P0 ;  /* 0x000000ff02027207 */ /* 0x000fe40000000000 */
[----:B------:R-:W-:-:S04]  /*0210*/  ISETP.LT.U32.AND P0, PT, R0, 0x100, PT ;  /* 0x000001000000780c */ /* 0x000fc80003f01070 */
[----:B------:R-:W-:-:S04]  /*0220*/  ISETP.LT.AND.EX P0, PT, R2, RZ, PT, P0 ;  /* 0x000000ff0200720c */ /* 0x000fc80003f01300 */
[----:B------:R-:W-:Y:S02]  /*0230*/  SEL R0, R0, 0x100, P0 ;  /* 0x0000010000007807 */ /* 0x000fe40000000000 */
[----:B------:R-:W-:Y:S02]  /*0240*/  SEL R2, R2, RZ, P0 ;  /* 0x000000ff02027207 */ /* 0x000fe40000000000 */
[----:B0-----:R-:W-:-:S04]  /*0250*/  ISETP.GT.U32.AND P0, PT, R0, R3, PT ;  /* 0x000000030000720c */ /* 0x001fc80003f04070 */
[----:B------:R-:W-:Y:S01]  /*0260*/  ISETP.GT.U32.AND.EX P0, PT, R2, RZ, PT, P0 ;  /* 0x000000ff0200720c */ /* 0x000fe20003f04100 */
[----:B------:R-:W-:-:S12]  /*0270*/  IMAD R2, R9, R11, R5 ;  /* 0x0000000b09027224 */ /* 0x000fd800078e0205 */
[----:B------:R-:W0:Y:S01]  /*0280*/  @P0 LDC.64 R6, c[0x0][0x380] ;  /* 0x0000e000ff060b82 */ /* 0x000e220000000a00 */
[----:B------:R-:W-:-:S05]  /*0290*/  @P0 IADD3 R4, P1, PT, R3, R4, RZ ;  /* 0x0000000403040210 */ /* 0x000fca0007f3e0ff */
[----:B------:R-:W-:Y:S01]  /*02a0*/  @P0 IMAD.X R2, RZ, RZ, R2, P1 ;  /* 0x000000ffff020224 */ /* 0x000fe200008e0602 */
[----:B0-----:R-:W-:-:S04]  /*02b0*/  @P0 LEA R6, P1, R4, R6, 0x3 ;  /* 0x0000000604060211 */ /* 0x001fc800078218ff */
[----:B------:R-:W-:-:S05]  /*02c0*/  @P0 LEA.HI.X R7, R4, R7, R2, 0x3, P1 ;  /* 0x0000000704070211 */ /* 0x000fca00008f1c02 */
[----:B------:R-:W2:Y:S01]  /*02d0*/  @P0 LDG.E.64.CONSTANT R4, desc[UR8][R6.64] ;  /* 0x0000000806040981 */ /* 0x000ea2000c1e9b00 */
[----:B------:R-:W-:Y:S01]  /*02e0*/  CS2R R12, SRZ ;  /* 0x00000000000c7805 */ /* 0x000fe2000001ff00 */
[----:B------:R-:W-:Y:S01]  /*02f0*/  BSSY.RECONVERGENT B0, `(.L_x_1) ;  /* 0x0000041000007945 */ /* 0x000fe20003800200 */
[----:B--2---:R-:W-:Y:S02]  /*0300*/  @P0 ISETP.LT.AND P1, PT, R5, RZ, PT ;  /* 0x000000ff0500020c */ /* 0x004fe40003f21270 */
[----:B------:R-:W-:-:S04]  /*0310*/  @P0 IADD3 R11, P2, PT, RZ, -R4, RZ ;  /* 0x80000004ff0b0210 */ /* 0x000fc80007f5e0ff */
[----:B------:R-:W-:Y:S01]  /*0320*/  @P0 SEL R12, R11, R4, P1 ;  /* 0x000000040b0c0207 */ /* 0x000fe20000800000 */
[----:B------:R-:W-:-:S04]  /*0330*/  @P0 IMAD.X R4, RZ, RZ, ~R5, P2 ;  /* 0x000000ffff040224 */ /* 0x000fc800010e0e05 */
[----:B------:R-:W0:Y:S01]  /*0340*/  SHFL.DOWN PT, R8, R12, 0x10, 0x1f ;  /* 0x0a001f000c087f89 */ /* 0x000e2200000e0000 */
[----:B------:R-:W-:Y:S02]  /*0350*/  @P0 SEL R13, R4, R5, P1 ;  /* 0x00000005040d0207 */ /* 0x000fe40000800000 */
[----:B------:R-:W-:-:S03]  /*0360*/  CS2R R4, SRZ ;  /* 0x0000000000047805 */ /* 0x000fc6000001ff00 */
[----:B------:R-:W1:Y:S03]  /*0370*/  SHFL.DOWN PT, R2, R13, 0x10, 0x1f ;  /* 0x0a001f000d027f89 */ /* 0x000e6600000e0000 */
[----:B------:R-:W2:Y:S02]  /*0380*/  @P0 I2F.F64.U64 R4, R12 ;  /* 0x0000000c00040312 */ /* 0x000ea40000301800 */
[----:B--2---:R-:W-:Y:S01]  /*0390*/  SHFL.DOWN PT, R7, R5, 0x10, 0x1f ;  /* 0x0a001f0005077f89 */ /* 0x004fe200000e0000 */
[----:B0-----:R-:W-:-:S03]  /*03a0*/  ISETP.GT.U32.AND P0, PT, R8, R12, PT ;  /* 0x0000000c0800720c */ /* 0x001fc60003f04070 */
[----:B------:R-:W0:Y:S01]  /*03b0*/  SHFL.DOWN PT, R6, R4, 0x10, 0x1f ;  /* 0x0a001f0004067f89 */ /* 0x000e2200000e0000 */
[----:B-1----:R-:W-:-:S04]  /*03c0*/  ISETP.GT.U32.AND.EX P0, PT, R2, R13, PT, P0 ;  /* 0x0000000d0200720c */ /* 0x002fc80003f04100 */
[----:B------:R-:W-:Y:S02]  /*03d0*/  SEL R17, R8, R12, P0 ;  /* 0x0000000c08117207 */ /* 0x000fe40000000000 */
[----:B------:R-:W-:-:S03]  /*03e0*/  SEL R19, R2, R13, P0 ;  /* 0x0000000d02137207 */ /* 0x000fc60000000000 */
[----:B------:R-:W1:Y:S04]  /*03f0*/  SHFL.DOWN PT, R8, R17, 0x8, 0x1f ;  /* 0x09001f0011087f89 */ /* 0x000e6800000e0000 */
[----:B------:R-:W2:Y:S01]  /*0400*/  SHFL.DOWN PT, R2, R19, 0x8, 0x1f ;  /* 0x09001f0013027f89 */ /* 0x000ea200000e0000 */
[----:B0-----:R-:W-:-:S07]  /*0410*/  DADD R6, R6, R4 ;  /* 0x0000000006067229 */ /* 0x001fce0000000004 */
[----:B------:R-:W-:Y:S04]  /*0420*/  SHFL.DOWN PT, R11, R7, 0x8, 0x1f ;  /* 0x09001f00070b7f89 */ /* 0x000fe800000e0000 */
[----:B------:R-:W0:Y:S01]  /*0430*/  SHFL.DOWN PT, R10, R6, 0x8, 0x1f ;  /* 0x09001f00060a7f89 */ /* 0x000e2200000e0000 */
[----:B-1----:R-:W-:-:S04]  /*0440*/  ISETP.GT.U32.AND P0, PT, R8, R17, PT ;  /* 0x000000110800720c */ /* 0x002fc80003f04070 */
[----:B--2---:R-:W-:-:S04]  /*0450*/  ISETP.GT.U32.AND.EX P0, PT, R2, R19, PT, P0 ;  /* 0x000000130200720c */ /* 0x004fc80003f04100 */
        /* <DEDUP_REMOVED lines=19> */
[----:B------:R-:W-:Y:S02]  /*0590*/  SEL R15, R2, R19, P0 ;  /* 0x00000013020f7207 */ /* 0x000fe40000000000 */
[----:B------:R-:W-:Y:S01]  /*05a0*/  LOP3.LUT P1, R2, R3, 0x1f, RZ, 0xc0, !PT ;  /* 0x0000001f03027812 */ /* 0x000fe2000782c0ff */
        /* <DEDUP_REMOVED lines=8> */
[----:B------:R-:W-:Y:S01]  /*0630*/  SEL R5, R8, R15, P0 ;  /* 0x0000000f08057207 */ /* 0x000fe20000000000 */
[----:B0-----:R-:W-:Y:S01]  /*0640*/  DADD R10, R6, R10 ;  /* 0x00000000060a7229 */ /* 0x001fe2000000000a */
[----:B------:R-:W-:Y:S10]  /*0650*/  @P1 BRA `(.L_x_2) ;  /* 0x0000000000281947 */ /* 0x000ff40003800000 */
[----:B------:R-:W0:Y:S01]  /*0660*/  S2UR UR6, SR_CgaCtaId ;  /* 0x00000000000679c3 */ /* 0x000e220000008800 */
[----:B------:R-:W-:Y:S02]  /*0670*/  UMOV UR4, 0x400 ;  /* 0x0000040000047882 */ /* 0x000fe40000000000 */
[----:B------:R-:W-:Y:S02]  /*0680*/  UIADD3 UR5, UPT, UPT, UR4, 0x10, URZ ;  /* 0x0000001004057890 */ /* 0x000fe4000fffe0ff */
[----:B------:R-:W-:Y:S02]  /*0690*/  UIADD3 UR4, UPT, UPT, UR4, 0x50, URZ ;  /* 0x0000005004047890 */ /* 0x000fe4000fffe0ff */
[----:B0-----:R-:W-:Y:S02]  /*06a0*/  ULEA UR5, UR6, UR5, 0x18 ;  /* 0x0000000506057291 */ /* 0x001fe4000f8ec0ff */
[----:B------:R-:W-:-:S04]  /*06b0*/  ULEA UR4, UR6, UR4, 0x18 ;  /* 0x0000000406047291 */ /* 0x000fc8000f8ec0ff */
[C---:B------:R-:W-:Y:S02]  /*06c0*/  LEA.HI R7, R3.reuse, UR5, RZ, 0x1e ;  /* 0x0000000503077c11 */ /* 0x040fe4000f8ff0ff */
[----:B------:R-:W-:-:S03]  /*06d0*/  LEA.HI R13, R3, UR4, RZ, 0x1e ;  /* 0x00000004030d7c11 */ /* 0x000fc6000f8ff0ff */
[----:B------:R0:W-:Y:S04]  /*06e0*/  STS.64 [R7], R4 ;  /* 0x0000000407007388 */ /* 0x0001e80000000a00 */
[----:B------:R0:W-:Y:S02]  /*06f0*/  STS.64 [R13], R10 ;  /* 0x0000000a0d007388 */ /* 0x0001e40000000a00 */
.L_x_2:
[----:B------:R-:W-:Y:S05]  /*0700*/  BSYNC.RECONVERGENT B0 ;  /* 0x0000000000007941 */ /* 0x000fea0003800200 */
.L_x_1:
[----:B------:R-:W-:Y:S01]  /*0710*/  BAR.SYNC.DEFER_BLOCKING 0x0 ;  /* 0x0000000000007b1d */ /* 0x000fe20000010000 */
[----:B------:R-:W-:-:S13]  /*0720*/  ISETP.GT.U32.AND P0, PT, R3, 0x1f, PT ;  /* 0x0000001f0300780c */ /* 0x000fda0003f04070 */
[----:B------:R-:W-:Y:S05]  /*0730*/  @P0 BRA `(.L_x_3) ;  /* 0x0000000400200947 */ /* 0x000fea0003800000 */
[C---:B------:R-:W-:Y:S01]  /*0740*/  ISETP.GT.U32.AND P0, PT, R2.reuse, 0x7, PT ;  /* 0x000000070200780c */ /* 0x040fe20003f04070 */
[----:B------:R-:W-:Y:S01]  /*0750*/  BSSY.RECONVERGENT B0, `(.L_x_4) ;  /* 0x000000f000007945 */ /* 0x000fe20003800200 */
[----:B------:R-:W-:Y:S02]  /*0760*/  ISETP.NE.AND P1, PT, R2, RZ, PT ;  /* 0x000000ff0200720c */ /* 0x000fe40003f25270 */
[----:B0-----:R-:W-:Y:S02]  /*0770*/  CS2R R4, SRZ ;  /* 0x0000000000047805 */ /* 0x001fe4000001ff00 */
[----:B------:R-:W-:-:S07]  /*0780*/  CS2R R10, SRZ ;  /* 0x00000000000a7805 */ /* 0x000fce000001ff00 */
[----:B------:R-:W-:Y:S05]  /*0790*/  @P0 BRA `(.L_x_5) ;  /* 0x0000000000280947 */ /* 0x000fea0003800000 */
[----:B------:R-:W0:Y:S01]  /*07a0*/  S2UR UR6, SR_CgaCtaId ;  /* 0x00000000000679c3 */ /* 0x000e220000008800 */
[----:B------:R-:W-:Y:S02]  /*07b0*/  UMOV UR4, 0x400 ;  /* 0x0000040000047882 */ /* 0x000fe40000000000 */
[----:B------:R-:W-:Y:S02]  /*07c0*/  UIADD3 UR5, UPT, UPT, UR4, 0x10, URZ ;  /* 0x0000001004057890 */ /* 0x000fe4000fffe0ff */
[----:B------:R-:W-:Y:S02]  /*07d0*/  UIADD3 UR4, UPT, UPT, UR4, 0x50, URZ ;  /* 0x0000005004047890 */ /* 0x000fe4000fffe0ff */
[----:B0-----:R-:W-:Y:S02]  /*07e0*/  ULEA UR5, UR6, UR5, 0x18 ;  /* 0x0000000506057291 */ /* 0x001fe4000f8ec0ff */
[----:B------:R-:W-:-:S04]  /*07f0*/  ULEA UR4, UR6, UR4, 0x18 ;  /* 0x0000000406047291 */ /* 0x000fc8000f8ec0ff */
[C---:B------:R-:W-:Y:S02]  /*0800*/  LEA R10, R2.reuse, UR5, 0x3 ;  /* 0x00000005020a7c11 */ /* 0x040fe4000f8e18ff */
[----:B------:R-:W-:-:S04]  /*0810*/  LEA R2, R2, UR4, 0x3 ;  /* 0x0000000402027c11 */ /* 0x000fc8000f8e18ff */
[----:B------:R-:W0:Y:S04]  /*0820*/  LDS.64 R10, [R10] ;  /* 0x000000000a0a7984 */ /* 0x000e280000000a00 */
[----:B------:R1:W2:Y:S02]  /*0830*/  LDS.64 R4, [R2] ;  /* 0x0000000002047984 */ /* 0x0002a40000000a00 */
.L_x_5:
[----:B------:R-:W-:Y:S05]  /*0840*/  BSYNC.RECONVERGENT B0 ;  /* 0x0000000000007941 */ /* 0x000fea0003800200 */
.L_x_4:
[----:B------:R-:W-:-:S03]  /*0850*/  UMOV UR4, 0xffffffff ;  /* 0xffffffff00047882 */ /* 0x000fc60000000000 */
[----:B------:R-:W-:Y:S05]  /*0860*/  BRA.DIV UR4, `(.L_x_6) ;  /* 0x0000000a04287947 */ /* 0x000fea000b800000 */
[----:B0-----:R-:W0:Y:S04]  /*0870*/  SHFL.DOWN PT, R16, R10, 0x10, 0x1f ;  /* 0x0a001f000a107f89 */ /* 0x001e2800000e0000 */
[----:B------:R-:W3:Y:S04]  /*0880*/  SHFL.DOWN PT, R7, R11, 0x10, 0x1f ;  /* 0x0a001f000b077f89 */ /* 0x000ee800000e0000 */
[----:B--2---:R-:W2:Y:S04]  /*0890*/  SHFL.DOWN PT, R18, R5, 0x10, 0x1f ;  /* 0x0a001f0005127f89 */ /* 0x004ea800000e0000 */
[----:B------:R-:W4:Y:S01]  /*08a0*/  SHFL.DOWN PT, R6, R4, 0x10, 0x1f ;  /* 0x0a001f0004067f89 */ /* 0x000f2200000e0000 */
[----:B0-----:R-:W-:-:S04]  /*08b0*/  ISETP.GT.U32.AND P0, PT, R16, R10, PT ;  /* 0x0000000a1000720c */ /* 0x001fc80003f04070 */
[----:B---3--:R-:W-:-:S04]  /*08c0*/  ISETP.GT.U32.AND.EX P0, PT, R7, R11, PT, P0 ;  /* 0x0000000b0700720c */ /* 0x008fc80003f04100 */
[----:B------:R-:W-:Y:S02]  /*08d0*/  SEL R13, R16, R10, P0 ;  /* 0x0000000a100d7207 */ /* 0x000fe40000000000 */
[----:B------:R-:W-:Y:S01]  /*08e0*/  SEL R19, R7, R11, P0 ;  /* 0x0000000b07137207 */ /* 0x000fe20000000000 */
[----:B--2---:R-:W-:Y:S02]  /*08f0*/  IMAD.MOV.U32 R7, RZ, RZ, R18 ;  /* 0x000000ffff077224 */ /* 0x004fe400078e0012 */
[----:B------:R-:W0:Y:S04]  /*0900*/  SHFL.DOWN PT, R16, R13, 0x8, 0x1f ;  /* 0x09001f000d107f89 */ /* 0x000e2800000e0000 */
[----:B-1----:R-:W1:Y:S01]  /*0910*/  SHFL.DOWN PT, R2, R19, 0x8, 0x1f ;  /* 0x09001f0013027f89 */ /* 0x002e6200000e0000 */
[----:B----4-:R-:W-:-:S07]  /*0920*/  DADD R6, R6, R4 ;  /* 0x0000000006067229 */ /* 0x010fce0000000004 */
[----:B------:R-:W-:Y:S04]  /*0930*/  SHFL.DOWN PT, R5, R7, 0x8, 0x1f ;  /* 0x09001f0007057f89 */ /* 0x000fe800000e0000 */
[----:B------:R-:W2:Y:S01]  /*0940*/  SHFL.DOWN PT, R4, R6, 0x8, 0x1f ;  /* 0x09001f0006047f89 */ /* 0x000ea200000e0000 */
[----:B0-----:R-:W-:-:S04]  /*0950*/  ISETP.GT.U32.AND P0, PT, R16, R13, PT ;  /* 0x0000000d1000720c */ /* 0x001fc80003f04070 */
[----:B-1----:R-:W-:-:S04]  /*0960*/  ISETP.GT.U32.AND.EX P0, PT, R2, R19, PT, P0 ;  /* 0x000000130200720c */ /* 0x002fc80003f04100 */
[----:B------:R-:W-:Y:S02]  /*0970*/  SEL R11, R16, R13, P0 ;  /* 0x0000000d100b7207 */ /* 0x000fe40000000000 */
[----:B------:R-:W-:-:S03]  /*0980*/  SEL R21, R2, R19, P0 ;  /* 0x0000001302157207 */ /* 0x000fc60000000000 */
[----:B------:R-:W0:Y:S01]  /*0990*/  SHFL.DOWN PT, R16, R11, 0x4, 0x1f ;  /* 0x08801f000b107f89 */ /* 0x000e2200000e0000 */
[----:B--2---:R-:W-:-:S03]  /*09a0*/  DADD R4, R6, R4 ;  /* 0x0000000006047229 */ /* 0x004fc60000000004 */
[----:B------:R-:W1:Y:S04]  /*09b0*/  SHFL.DOWN PT, R2, R21, 0x4, 0x1f ;  /* 0x08801f0015027f89 */ /* 0x000e6800000e0000 */
        /* <DEDUP_REMOVED lines=14> */
[----:B------:R-:W-:Y:S01]  /*0aa0*/  SEL R13, R13, R10, P0 ;  /* 0x0000000a0d0d7207 */ /* 0x000fe20000000000 */
[----:B--2---:R-:W-:Y:S02]  /*0ab0*/  DADD R4, R6, R4 ;  /* 0x0000000006047229 */ /* 0x004fe40000000004 */
[----:B------:R-:W0:Y:S04]  /*0ac0*/  SHFL.DOWN PT, R8, R11, 0x1, 0x1f ;  /* 0x08201f000b087f89 */ /* 0x000e2800000e0000 */
[----:B------:R-:W1:Y:S04]  /*0ad0*/  SHFL.DOWN PT, R2, R13, 0x1, 0x1f ;  /* 0x08201f000d027f89 */ /* 0x000e6800000e0000 */
[----:B------:R2:W3:Y:S04]  /*0ae0*/  SHFL.DOWN PT, R7, R5, 0x1, 0x1f ;  /* 0x08201f0005077f89 */ /* 0x0004e800000e0000 */
[----:B------:R2:W4:Y:S01]  /*0af0*/  SHFL.DOWN PT, R16, R4, 0x1, 0x1f ;  /* 0x08201f0004107f89 */ /* 0x00052200000e0000 */
[----:B0-----:R-:W-:-:S04]  /*0b00*/  ISETP.GT.U32.AND P0, PT, R8, R11, PT ;  /* 0x0000000b0800720c */ /* 0x001fc80003f04070 */
[----:B-1----:R-:W-:-:S04]  /*0b10*/  ISETP.GT.U32.AND.EX P0, PT, R2, R13, PT, P0 ;  /* 0x0000000d0200720c */ /* 0x002fc80003f04100 */
[----:B------:R-:W-:Y:S02]  /*0b20*/  SEL R8, R8, R11, P0 ;  /* 0x0000000b08087207 */ /* 0x000fe40000000000 */
[----:B--23--:R-:W-:-:S07]  /*0b30*/  SEL R19, R2, R13, P0 ;  /* 0x0000000d02137207 */ /* 0x00cfce0000000000 */
.L_x_31:
[----:B------:R-:W0:Y:S01]  /*0b40*/  @!P1 S2R R2, SR_CgaCtaId ;  /* 0x0000000000029919 */ /* 0x000e220000008800 */
[----:B----4-:R-:W-:Y:S01]  /*0b50*/  IMAD.MOV.U32 R6, RZ, RZ, R16 ;  /* 0x000000ffff067224 */ /* 0x010fe200078e0010 */
[----:B------:R-:W-:-:S05]  /*0b60*/  @!P1 MOV R11, 0x400 ;  /* 0x00000400000b9802 */ /* 0x000fca0000000f00 */
[----:B------:R-:W-:Y:S01]  /*0b70*/  DADD R6, R4, R6 ;  /* 0x0000000004067229 */ /* 0x000fe20000000006 */
[----:B------:R-:W-:Y:S02]  /*0b80*/  @!P1 IMAD.MOV.U32 R4, RZ, RZ, R8 ;  /* 0x000000ffff049224 */ /* 0x000fe400078e0008 */
[----:B------:R-:W-:Y:S01]  /*0b90*/  @!P1 IMAD.MOV.U32 R5, RZ, RZ, R19 ;  /* 0x000000ffff059224 */ /* 0x000fe200078e0013 */
[----:B0-----:R-:W-:-:S05]  /*0ba0*/  @!P1 LEA R11, R2, R11, 0x18 ;  /* 0x0000000b020b9211 */ /* 0x001fca00078ec0ff */
[----:B------:R1:W-:Y:S02]  /*0bb0*/  @!P1 STS.128 [R11], R4 ;  /* 0x000000040b009388 */ /* 0x0003e40000000c00 */
.L_x_3:
[----:B------:R-:W-:Y:S05]  /*0bc0*/  WARPSYNC.ALL ;  /* 0x0000000000007948 */ /* 0x000fea0003800000 */
[----:B------:R-:W-:Y:S01]  /*0bd0*/  BAR.SYNC.DEFER_BLOCKING 0x0 ;  /* 0x0000000000007b1d */ /* 0x000fe20000010000 */
[----:B------:R-:W-:-:S13]  /*0be0*/  ISETP.NE.AND P0, PT, R3, RZ, PT ;  /* 0x000000ff0300720c */ /* 0x000fda0003f05270 */
[----:B------:R-:W-:Y:S05]  /*0bf0*/  @P0 EXIT ;  /* 0x000000000000094d */ /* 0x000fea0003800000 */
[----:B------:R-:W2:Y:S01]  /*0c00*/  LDCU UR6, c[0x0][0x39c] ;  /* 0x00007380ff0677ac */ /* 0x000ea20008000800 */
[----:B------:R-:W3:Y:S01]  /*0c10*/  S2UR UR5, SR_CgaCtaId ;  /* 0x00000000000579c3 */ /* 0x000ee20000008800 */
[----:B01----:R-:W-:Y:S01]  /*0c20*/  IMAD.MOV.U32 R11, RZ, RZ, RZ ;  /* 0x000000ffff0b7224 */ /* 0x003fe200078e00ff */
[----:B------:R-:W-:Y:S01]  /*0c30*/  UMOV UR4, 0x400 ;  /* 0x0000040000047882 */ /* 0x000fe20000000000 */
[----:B--2---:R-:W-:Y:S02]  /*0c40*/  UISETP.GE.AND UP0, UPT, UR6, 0x1, UPT ;  /* 0x000000010600788c */ /* 0x004fe4000bf06270 */
[----:B---3--:R-:W-:-:S07]  /*0c50*/  ULEA UR4, UR5, UR4, 0x18 ;  /* 0x0000000405047291 */ /* 0x008fce000f8ec0ff */
[----:B------:R-:W-:Y:S05]  /*0c60*/  BRA.U !UP0, `(.L_x_7) ;  /* 0x0000000108f47547 */ /* 0x000fea000b800000 */
[----:B------:R-:W0:Y:S01]  /*0c70*/  LDS.128 R4, [UR4] ;  /* 0x00000004ff047984 */ /* 0x000e220008000c00 */
[----:B------:R-:W1:Y:S02]  /*0c80*/  LDCU UR4, c[0x0][0x3a0] ;  /* 0x00007400ff0477ac */ /* 0x000e640008000800 */
[----:B-1----:R-:W-:-:S13]  /*0c90*/  FSETP.LT.AND P0, PT, RZ, UR4, PT ;  /* 0x00000004ff007c0b */ /* 0x002fda000bf01000 */
[----:B------:R-:W-:Y:S05]  /*0ca0*/  @!P0 BRA `(.L_x_8) ;  /* 0x0000000000a88947 */ /* 0x000fea0003800000 */
[----:B------:R-:W1:Y:S01]  /*0cb0*/  I2F.F64.U32 R10, R0 ;  /* 0x00000000000a7312 */ /* 0x000e620000201800 */
[----:B------:R-:W-:Y:S01]  /*0cc0*/  IMAD.MOV.U32 R2, RZ, RZ, 0x1 ;  /* 0x00000001ff027424 */ /* 0x000fe200078e00ff */
[----:B0-----:R-:W-:-:S06]  /*0cd0*/  FSETP.GEU.AND P1, PT, |R7|, 6.5827683646048100446e-37, PT ;  /* 0x036000000700780b */ /* 0x001fcc0003f2e200 */
[----:B------:R-:W0:Y:S08]  /*0ce0*/  I2F.F64.U64 R4, R4 ;  /* 0x0000000400047312 */ /* 0x000e300000301800 */
[----:B-1----:R-:W1:Y:S02]  /*0cf0*/  MUFU.RCP64H R3, R11 ;  /* 0x0000000b00037308 */ /* 0x002e640000001800 */
[----:B-1----:R-:W-:-:S08]  /*0d00*/  DFMA R12, -R10, R2, 1 ;  /* 0x3ff000000a0c742b */ /* 0x002fd00000000102 */
[----:B------:R-:W-:-:S08]  /*0d10*/  DFMA R12, R12, R12, R12 ;  /* 0x0000000c0c0c722b */ /* 0x000fd0000000000c */
[----:B------:R-:W-:-:S08]  /*0d20*/  DFMA R12, R2, R12, R2 ;  /* 0x0000000c020c722b */ /* 0x000fd00000000002 */
[----:B------:R-:W-:-:S08]  /*0d30*/  DFMA R2, -R10, R12, 1 ;  /* 0x3ff000000a02742b */ /* 0x000fd0000000010c */
[----:B------:R-:W-:-:S08]  /*0d40*/  DFMA R2, R12, R2, R12 ;  /* 0x000000020c02722b */ /* 0x000fd0000000000c */
[----:B------:R-:W-:-:S08]  /*0d50*/  DMUL R12, R2, R6 ;  /* 0x00000006020c7228 */ /* 0x000fd00000000000 */
[----:B------:R-:W-:-:S08]  /*0d60*/  DFMA R14, -R10, R12, R6 ;  /* 0x0000000c0a0e722b */ /* 0x000fd00000000106 */
[----:B------:R-:W-:-:S10]  /*0d70*/  DFMA R2, R2, R14, R12 ;  /* 0x0000000e0202722b */ /* 0x000fd4000000000c */
[----:B------:R-:W-:-:S05]  /*0d80*/  FFMA R0, RZ, R11, R3 ;  /* 0x0000000bff007223 */ /* 0x000fca0000000003 */
[----:B------:R-:W-:-:S13]  /*0d90*/  FSETP.GT.AND P0, PT, |R0|, 1.469367938527859385e-39, PT ;  /* 0x001000000000780b */ /* 0x000fda0003f04200 */
[----:B0-----:R-:W-:Y:S05]  /*0da0*/  @P0 BRA P1, `(.L_x_9) ;  /* 0x0000000000100947 */ /* 0x001fea0000800000 */
[----:B------:R-:W-:-:S07]  /*0db0*/  MOV R0, 0xdd0 ;  /* 0x00000dd000007802 */ /* 0x000fce0000000f00 */
[----:B------:R-:W-:Y:S05]  /*0dc0*/  CALL.REL.NOINC `($__internal_0_$__cuda_sm20_div_rn_f64_full) ;  /* 0x0000000800e47944 */ /* 0x000fea0003c00000 */
[----:B------:R-:W-:Y:S02]  /*0dd0*/  IMAD.MOV.U32 R2, RZ, RZ, R16 ;  /* 0x000000ffff027224 */ /* 0x000fe400078e0010 */
[----:B------:R-:W-:-:S07]  /*0de0*/  IMAD.MOV.U32 R3, RZ, RZ, R17 ;  /* 0x000000ffff037224 */ /* 0x000fce00078e0011 */
.L_x_9:
[----:B------:R-:W0:Y:S01]  /*0df0*/  LDCU UR4, c[0x0][0x3a0] ;  /* 0x00007400ff0477ac */ /* 0x000e220008000800 */
[----:B------:R-:W-:Y:S01]  /*0e00*/  IMAD.MOV.U32 R0, RZ, RZ, RZ ;  /* 0x000000ffff007224 */ /* 0x000fe200078e00ff */
[----:B0-----:R-:W0:Y:S02]  /*0e10*/  F2F.F64.F32 R6, UR4 ;  /* 0x0000000400067d10 */ /* 0x001e240008201800 */
[----:B0-----:R-:W-:-:S08]  /*0e20*/  DMUL R6, R6, R2 ;  /* 0x0000000206067228 */ /* 0x001fd00000000000 */
[----:B------:R-:W-:-:S06]  /*0e30*/  DSETP.GEU.AND P0, PT, R6, R4, PT ;  /* 0x000000040600722a */ /* 0x000fcc0003f0e000 */
[----:B------:R-:W-:Y:S02]  /*0e40*/  FSEL R4, R6, R4, !P0 ;  /* 0x0000000406047208 */ /* 0x000fe40004000000 */
[----:B------:R-:W-:-:S06]  /*0e50*/  FSEL R5, R7, R5, !P0 ;  /* 0x0000000507057208 */ /* 0x000fcc0004000000 */
[----:B------:R-:W-:-:S14]  /*0e60*/  DSETP.GT.AND P0, PT, R4, RZ, PT ;  /* 0x000000ff0400722a */ /* 0x000fdc0003f04000 */
[----:B------:R-:W-:Y:S05]  /*0e70*/  @!P0 BRA `(.L_x_10) ;  /* 0x0000000000608947 */ /* 0x000fea0003800000 */
[----:B------:R-:W-:Y:S01]  /*0e80*/  DMUL R2, R4, 1.80143985094819840000e+16 ;  /* 0x4350000004027828 */ /* 0x000fe20000000000 */
[----:B------:R-:W-:-:S09]  /*0e90*/  LOP3.LUT P0, R6, R5, 0x7ff00000, RZ, 0xc0, !PT ;  /* 0x7ff0000005067812 */ /* 0x000fd2000780c0ff */
[C---:B------:R-:W-:Y:S02]  /*0ea0*/  LOP3.LUT R0, R3.reuse, 0x7ff00000, RZ, 0xc0, !PT ;  /* 0x7ff0000003007812 */ /* 0x040fe400078ec0ff */
[----:B------:R-:W-:Y:S02]  /*0eb0*/  FSEL R2, R2, R4, !P0 ;  /* 0x0000000402027208 */ /* 0x000fe40004000000 */
[----:B------:R-:W-:Y:S01]  /*0ec0*/  FSEL R3, R3, R5, !P0 ;  /* 0x0000000503037208 */ /* 0x000fe20004000000 */
[----:B------:R-:W-:-:S04]  /*0ed0*/  @!P0 VIADD R6, R0, 0xfca00000 ;  /* 0xfca0000000068836 */ /* 0x000fc80000000000 */
[C---:B------:R-:W-:Y:S01]  /*0ee0*/  VIADD R0, R6.reuse, 0xc0200000 ;  /* 0xc020000006007836 */ /* 0x040fe20000000000 */
[----:B------:R-:W-:Y:S01]  /*0ef0*/  ISETP.NE.AND P1, PT, R6, 0x7ff00000, PT ;  /* 0x7ff000000600780c */ /* 0x000fe20003f25270 */
[----:B------:R-:W-:-:S03]  /*0f00*/  DSETP.NEU.AND P0, PT, R2, RZ, PT ;  /* 0x000000ff0200722a */ /* 0x000fc60003f0d000 */
[----:B------:R-:W-:-:S04]  /*0f10*/  SHF.R.S32.HI R0, RZ, 0x14, R0 ;  /* 0x00000014ff007819 */ /* 0x000fc80000011400 */
[----:B------:R-:W-:-:S04]  /*0f20*/  SEL R0, R0, RZ, P1 ;  /* 0x000000ff00007207 */ /* 0x000fc80000800000 */
[----:B------:R-:W-:Y:S01]  /*0f30*/  SEL R0, R0, RZ, P0 ;  /* 0x000000ff00007207 */ /* 0x000fe20000000000 */
[----:B------:R-:W-:Y:S06]  /*0f40*/  BRA `(.L_x_10) ;  /* 0x00000000002c7947 */ /* 0x000fec0003800000 */
.L_x_8:
[----:B0-----:R-:W-:Y:S01]  /*0f50*/  ISETP.NE.U32.AND P0, PT, R4, RZ, PT ;  /* 0x000000ff0400720c */ /* 0x001fe20003f05070 */
[----:B------:R-:W-:-:S03]  /*0f60*/  IMAD.MOV.U32 R0, RZ, RZ, RZ ;  /* 0x000000ffff007224 */ /* 0x000fc600078e00ff */
[----:B------:R-:W-:-:S13]  /*0f70*/  ISETP.NE.AND.EX P0, PT, R5, RZ, PT, P0 ;  /* 0x000000ff0500720c */ /* 0x000fda0003f05300 */
[----:B------:R-:W-:Y:S05]  /*0f80*/  @!P0 BRA `(.L_x_10) ;  /* 0x00000000001c8947 */ /* 0x000fea0003800000 */
[----:B------:R-:W-:-:S04]  /*0f90*/  ISETP.NE.U32.AND P0, PT, R5, RZ, PT ;  /* 0x000000ff0500720c */ /* 0x000fc80003f05070 */
[----:B------:R-:W-:-:S06]  /*0fa0*/  SEL R4, R4, R5, !P0 ;  /* 0x0000000504047207 */ /* 0x000fcc0004000000 */
[----:B------:R-:W0:Y:S02]  /*0fb0*/  FLO.U32 R4, R4 ;  /* 0x0000000400047300 */ /* 0x000e2400000e0000 */
[C---:B0-----:R-:W-:Y:S02]  /*0fc0*/  IADD3 R0, PT, PT, -R4.reuse, 0x1f, RZ ;  /* 0x0000001f04007810 */ /* 0x041fe40007ffe1ff */
[----:B------:R-:W-:-:S03]  /*0fd0*/  IADD3 R2, PT, PT, -R4, 0x3f, RZ ;  /* 0x0000003f04027810 */ /* 0x000fc60007ffe1ff */
[----:B------:R-:W-:-:S05]  /*0fe0*/  @P0 IMAD.MOV R2, RZ, RZ, R0 ;  /* 0x000000ffff020224 */ /* 0x000fca00078e0200 */
[----:B------:R-:W-:-:S07]  /*0ff0*/  IADD3 R0, PT, PT, -R2, 0x40, RZ ;  /* 0x0000004002007810 */ /* 0x000fce0007ffe1ff */
.L_x_10:
[----:B------:R-:W0:Y:S02]  /*1000*/  LDC R3, c[0x0][0x39c] ;  /* 0x0000e700ff037b82 */ /* 0x000e240000000800 */
[----:B0-----:R-:W-:-:S04]  /*1010*/  IADD3 R0, PT, PT, R0, 0x1, -R3 ;  /* 0x0000000100007810 */ /* 0x001fc80007ffe803 */
[----:B------:R-:W-:-:S04]  /*1020*/  VIMNMX R0, PT, PT, RZ, R0, !PT ;  /* 0x00000000ff007248 */ /* 0x000fc80007fe0100 */
[----:B------:R-:W-:-:S07]  /*1030*/  VIMNMX R11, PT, PT, R0, 0x3e, PT ;  /* 0x0000003e000b7848 */ /* 0x000fce0003fe0100 */
.L_x_7:
[----:B------:R-:W0:Y:S01]  /*1040*/  LDC R8, c[0x0][0x398] ;  /* 0x0000e600ff087b82 */ /* 0x000e220000000800 */
[----:B------:R-:W-:-:S05]  /*1050*/  IMAD.MOV.U32 R0, RZ, RZ, 0x1 ;  /* 0x00000001ff007424 */ /* 0x000fca00078e00ff */
[CC--:B------:R-:W-:Y:S02]  /*1060*/  SHF.L.U64.HI R3, R0.reuse, R11.reuse, RZ ;  /* 0x0000000b00037219 */ /* 0x0c0fe400000102ff */
[----:B------:R-:W1:Y:S01]  /*1070*/  LDC.64 R4, c[0x0][0x3a8] ;  /* 0x0000ea00ff047b82 */ /* 0x000e620000000a00 */
[----:B------:R-:W-:-:S04]  /*1080*/  SHF.L.U32 R2, R0, R11, RZ ;  /* 0x0000000b00027219 */ /* 0x000fc800000006ff */
[----:B------:R-:W2:Y:S03]  /*1090*/  I2F.U64 R3, R2 ;  /* 0x0000000200037312 */ /* 0x000ea60000301000 */
[----:B------:R-:W3:Y:S01]  /*10a0*/  LDC.64 R6, c[0x0][0x3b0] ;  /* 0x0000ec00ff067b82 */ /* 0x000ee20000000a00 */
[----:B0-----:R-:W-:-:S04]  /*10b0*/  IMAD R9, R9, R8, UR7 ;  /* 0x0000000709097e24 */ /* 0x001fc8000f8e0208 */
[----:B-1----:R-:W-:-:S05]  /*10c0*/  IMAD.WIDE.U32 R4, R9, 0x4, R4 ;  /* 0x0000000409047825 */ /* 0x002fca00078e0004 */
[----:B------:R-:W-:Y:S01]  /*10d0*/  STG.E desc[UR8][R4.64], R11 ;  /* 0x0000000b04007986 */ /* 0x000fe2000c101908 */
[----:B---3--:R-:W-:-:S05]  /*10e0*/  IMAD.WIDE.U32 R6, R9, 0x4, R6 ;  /* 0x0000000409067825 */ /* 0x008fca00078e0006 */
[----:B--2---:R-:W-:Y:S01]  /*10f0*/  STG.E desc[UR8][R6.64], R3 ;  /* 0x0000000306007986 */ /* 0x004fe2000c101908 */
[----:B------:R-:W-:Y:S05]  /*1100*/  EXIT ;  /* 0x000000000000794d */ /* 0x000fea0003800000 */
.L_x_6:
[----:B0-----:R-:W-:Y:S02]  /*1110*/  IMAD.MOV.U32 R17, RZ, RZ, R11 ;  /* 0x000000ffff117224 */ /* 0x001fe400078e000b */
[----:B------:R-:W-:Y:S02]  /*1120*/  IMAD.MOV.U32 R14, RZ, RZ, 0x10 ;  /* 0x00000010ff0e7424 */ /* 0x000fe400078e00ff */
[----:B------:R-:W-:Y:S02]  /*1130*/  IMAD.MOV.U32 R15, RZ, RZ, 0x1f ;  /* 0x0000001fff0f7424 */ /* 0x000fe400078e00ff */
[----:B------:R-:W-:-:S07]  /*1140*/  IMAD.MOV.U32 R12, RZ, RZ, -0x1 ;  /* 0xffffffffff0c7424 */ /* 0x000fce00078e00ff */
[----:B-12---:R-:W-:Y:S05]  /*1150*/  WARPSYNC.COLLECTIVE R12, `(.L_x_11) ;  /* 0x000000000c087348 */ /* 0x006fea0003c00000 */
[----:B------:R0:W3:Y:S02]  /*1160*/  SHFL.DOWN P0, R16, R17, R14, R15 ;  /* 0x0800000e11107389 */ /* 0x0000e4000000000f */
[----:B0123--:R-:W-:Y:S05]  /*1170*/  ENDCOLLECTIVE ;  /* 0x000000000000791b */ /* 0x00ffea0003800000 */
.L_x_11:
[----:B------:R-:W-:Y:S02]  /*1180*/  IMAD.MOV.U32 R17, RZ, RZ, R10 ;  /* 0x000000ffff117224 */ /* 0x000fe400078e000a */
[----:B------:R-:W-:-:S07]  /*1190*/  IMAD.MOV.U32 R7, RZ, RZ, R16 ;  /* 0x000000ffff077224 */ /* 0x000fce00078e0010 */
[----:B------:R-:W-:Y:S05]  /*11a0*/  WARPSYNC.COLLECTIVE R12, `(.L_x_12) ;  /* 0x000000000c087348 */ /* 0x000fea0003c00000 */
[----:B------:R0:W1:Y:S02]  /*11b0*/  SHFL.DOWN P0, R16, R17, R14, R15 ;  /* 0x0800000e11107389 */ /* 0x000064000000000f */
[----:B01----:R-:W-:Y:S05]  /*11c0*/  ENDCOLLECTIVE ;  /* 0x000000000000791b */ /* 0x003fea0003800000 */
.L_x_12:
[----:B------:R-:W-:Y:S01]  /*11d0*/  IMAD.MOV.U32 R14, RZ, RZ, 0x8 ;  /* 0x00000008ff0e7424 */ /* 0x000fe200078e00ff */
[----:B------:R-:W-:-:S04]  /*11e0*/  ISETP.GT.U32.AND P0, PT, R16, R10, PT ;  /* 0x0000000a1000720c */ /* 0x000fc80003f04070 */
[----:B------:R-:W-:-:S04]  /*11f0*/  ISETP.GT.U32.AND.EX P0, PT, R7, R11, PT, P0 ;  /* 0x0000000b0700720c */ /* 0x000fc80003f04100 */
[----:B------:R-:W-:Y:S02]  /*1200*/  SEL R19, R7, R11, P0 ;  /* 0x0000000b07137207 */ /* 0x000fe40000000000 */
[----:B------:R-:W-:-:S03]  /*1210*/  SEL R13, R16, R10, P0 ;  /* 0x0000000a100d7207 */ /* 0x000fc60000000000 */
[----:B------:R-:W-:-:S07]  /*1220*/  IMAD.MOV.U32 R17, RZ, RZ, R19 ;  /* 0x000000ffff117224 */ /* 0x000fce00078e0013 */
[----:B------:R-:W-:Y:S05]  /*1230*/  WARPSYNC.COLLECTIVE R12, `(.L_x_13) ;  /* 0x000000000c087348 */ /* 0x000fea0003c00000 */
[----:B------:R0:W1:Y:S02]  /*1240*/  SHFL.DOWN P0, R16, R17, R14, R15 ;  /* 0x0800000e11107389 */ /* 0x000064000000000f */
[----:B01----:R-:W-:Y:S05]  /*1250*/  ENDCOLLECTIVE ;  /* 0x000000000000791b */ /* 0x003fea0003800000 */
.L_x_13:
[----:B------:R-:W-:Y:S02]  /*1260*/  IMAD.MOV.U32 R17, RZ, RZ, R13 ;  /* 0x000000ffff117224 */ /* 0x000fe400078e000d */
[----:B------:R-:W-:-:S07]  /*1270*/  IMAD.MOV.U32 R2, RZ, RZ, R16 ;  /* 0x000000ffff027224 */ /* 0x000fce00078e0010 */
[----:B------:R-:W-:Y:S05]  /*1280*/  WARPSYNC.COLLECTIVE R12, `(.L_x_14) ;  /* 0x000000000c087348 */ /* 0x000fea0003c00000 */
[----:B------:R0:W1:Y:S02]  /*1290*/  SHFL.DOWN P0, R16, R17, R14, R15 ;  /* 0x0800000e11107389 */ /* 0x000064000000000f */
[----:B01----:R-:W-:Y:S05]  /*12a0*/  ENDCOLLECTIVE ;  /* 0x000000000000791b */ /* 0x003fea0003800000 */
.L_x_14:
        /* <DEDUP_REMOVED lines=9> */
.L_x_15:
[----:B------:R-:W-:Y:S02]  /*1340*/  IMAD.MOV.U32 R17, RZ, RZ, R11 ;  /* 0x000000ffff117224 */ /* 0x000fe400078e000b */
[----:B------:R-:W-:-:S07]  /*1350*/  IMAD.MOV.U32 R2, RZ, RZ, R16 ;  /* 0x000000ffff027224 */ /* 0x000fce00078e0010 */
[----:B------:R-:W-:Y:S05]  /*1360*/  WARPSYNC.COLLECTIVE R12, `(.L_x_16) ;  /* 0x000000000c087348 */ /* 0x000fea0003c00000 */
[----:B------:R0:W1:Y:S02]  /*1370*/  SHFL.DOWN P0, R16, R17, R14, R15 ;  /* 0x0800000e11107389 */ /* 0x000064000000000f */
[----:B01----:R-:W-:Y:S05]  /*1380*/  ENDCOLLECTIVE ;  /* 0x000000000000791b */ /* 0x003fea0003800000 */
.L_x_16:
        /* <DEDUP_REMOVED lines=9> */
.L_x_17:
[----:B------:R-:W-:Y:S02]  /*1420*/  IMAD.MOV.U32 R17, RZ, RZ, R19 ;  /* 0x000000ffff117224 */ /* 0x000fe400078e0013 */
[----:B------:R-:W-:-:S07]  /*1430*/  IMAD.MOV.U32 R13, RZ, RZ, R16 ;  /* 0x000000ffff0d7224 */ /* 0x000fce00078e0010 */
[----:B------:R-:W-:Y:S05]  /*1440*/  WARPSYNC.COLLECTIVE R12, `(.L_x_18) ;  /* 0x000000000c087348 */ /* 0x000fea0003c00000 */
[----:B------:R0:W1:Y:S02]  /*1450*/  SHFL.DOWN P0, R16, R17, R14, R15 ;  /* 0x0800000e11107389 */ /* 0x000064000000000f */
[----:B01----:R-:W-:Y:S05]  /*1460*/  ENDCOLLECTIVE ;  /* 0x000000000000791b */ /* 0x003fea0003800000 */
.L_x_18:
        /* <DEDUP_REMOVED lines=9> */
.L_x_19:
[----:B------:R-:W-:Y:S02]  /*1500*/  IMAD.MOV.U32 R17, RZ, RZ, R11 ;  /* 0x000000ffff117224 */ /* 0x000fe400078e000b */
[----:B------:R-:W-:-:S07]  /*1510*/  IMAD.MOV.U32 R2, RZ, RZ, R16 ;  /* 0x000000ffff027224 */ /* 0x000fce00078e0010 */
[----:B------:R-:W-:Y:S05]  /*1520*/  WARPSYNC.COLLECTIVE R12, `(.L_x_20) ;  /* 0x000000000c087348 */ /* 0x000fea0003c00000 */
[----:B------:R0:W1:Y:S02]  /*1530*/  SHFL.DOWN P0, R16, R17, R14, R15 ;  /* 0x0800000e11107389 */ /* 0x000064000000000f */
[----:B01----:R-:W-:Y:S05]  /*1540*/  ENDCOLLECTIVE ;  /* 0x000000000000791b */ /* 0x003fea0003800000 */
.L_x_20:
[----:B------:R-:W-:Y:S02]  /*1550*/  IMAD.MOV.U32 R17, RZ, RZ, R5 ;  /* 0x000000ffff117224 */ /* 0x000fe400078e0005 */
[----:B------:R-:W-:Y:S02]  /*1560*/  IMAD.MOV.U32 R14, RZ, RZ, 0x10 ;  /* 0x00000010ff0e7424 */ /* 0x000fe400078e00ff */
[----:B------:R-:W-:-:S07]  /*1570*/  IMAD.MOV.U32 R8, RZ, RZ, R16 ;  /* 0x000000ffff087224 */ /* 0x000fce00078e0010 */
[----:B------:R-:W-:Y:S05]  /*1580*/  WARPSYNC.COLLECTIVE R12, `(.L_x_21) ;  /* 0x000000000c087348 */ /* 0x000fea0003c00000 */
[----:B------:R0:W1:Y:S02]  /*1590*/  SHFL.DOWN P0, R16, R17, R14, R15 ;  /* 0x0800000e11107389 */ /* 0x000064000000000f */
[----:B01----:R-:W-:Y:S05]  /*15a0*/  ENDCOLLECTIVE ;  /* 0x000000000000791b */ /* 0x003fea0003800000 */
.L_x_21:
[----:B------:R-:W-:Y:S02]  /*15b0*/  IMAD.MOV.U32 R17, RZ, RZ, R4 ;  /* 0x000000ffff117224 */ /* 0x000fe400078e0004 */
[----:B------:R-:W-:-:S07]  /*15c0*/  IMAD.MOV.U32 R18, RZ, RZ, R16 ;  /* 0x000000ffff127224 */ /* 0x000fce00078e0010 */
[----:B------:R-:W-:Y:S05]  /*15d0*/  WARPSYNC.COLLECTIVE R12, `(.L_x_22) ;  /* 0x000000000c087348 */ /* 0x000fea0003c00000 */
[----:B------:R0:W1:Y:S02]  /*15e0*/  SHFL.DOWN P0, R16, R17, R14, R15 ;  /* 0x0800000e11107389 */ /* 0x000064000000000f */
[----:B01----:R-:W-:Y:S05]  /*15f0*/  ENDCOLLECTIVE ;  /* 0x000000000000791b */ /* 0x003fea0003800000 */
.L_x_22:
[----:B------:R-:W-:Y:S02]  /*1600*/  IMAD.MOV.U32 R7, RZ, RZ, R18 ;  /* 0x000000ffff077224 */ /* 0x000fe400078e0012 */
[----:B------:R-:W-:Y:S02]  /*1610*/  IMAD.MOV.U32 R14, RZ, RZ, 0x8 ;  /* 0x00000008ff0e7424 */ /* 0x000fe400078e00ff */
[----:B------:R-:W-:-:S06]  /*1620*/  IMAD.MOV.U32 R6, RZ, RZ, R16 ;  /* 0x000000ffff067224 */ /* 0x000fcc00078e0010 */
[----:B------:R-:W-:-:S10]  /*1630*/  DADD R6, R6, R4 ;  /* 0x0000000006067229 */ /* 0x000fd40000000004 */
[----:B------:R-:W-:-:S07]  /*1640*/  IMAD.MOV.U32 R17, RZ, RZ, R7 ;  /* 0x000000ffff117224 */ /* 0x000fce00078e0007 */
[----:B------:R-:W-:Y:S05]  /*1650*/  WARPSYNC.COLLECTIVE R12, `(.L_x_23) ;  /* 0x000000000c087348 */ /* 0x000fea0003c00000 */
[----:B------:R0:W1:Y:S02]  /*1660*/  SHFL.DOWN P0, R16, R17, R14, R15 ;  /* 0x0800000e11107389 */ /* 0x000064000000000f */
[----:B01----:R-:W-:Y:S05]  /*1670*/  ENDCOLLECTIVE ;  /* 0x000000000000791b */ /* 0x003fea0003800000 */
.L_x_23:
[----:B------:R-:W-:Y:S02]  /*1680*/  IMAD.MOV.U32 R17, RZ, RZ, R6 ;  /* 0x000000ffff117224 */ /* 0x000fe400078e0006 */
[----:B------:R-:W-:-:S07]  /*1690*/  IMAD.MOV.U32 R5, RZ, RZ, R16 ;  /* 0x000000ffff057224 */ /* 0x000fce00078e0010 */
[----:B------:R-:W-:Y:S05]  /*16a0*/  WARPSYNC.COLLECTIVE R12, `(.L_x_24) ;  /* 0x000000000c087348 */ /* 0x000fea0003c00000 */
[----:B------:R0:W1:Y:S02]  /*16b0*/  SHFL.DOWN P0, R16, R17, R14, R15 ;  /* 0x0800000e11107389 */ /* 0x000064000000000f */
[----:B01----:R-:W-:Y:S05]  /*16c0*/  ENDCOLLECTIVE ;  /* 0x000000000000791b */ /* 0x003fea0003800000 */
.L_x_24:
[----:B------:R-:W-:Y:S02]  /*16d0*/  IMAD.MOV.U32 R14, RZ, RZ, 0x4 ;  /* 0x00000004ff0e7424 */ /* 0x000fe400078e00ff */
[----:B------:R-:W-:-:S06]  /*16e0*/  IMAD.MOV.U32 R4, RZ, RZ, R16 ;  /* 0x000000ffff047224 */ /* 0x000fcc00078e0010 */
[----:B------:R-:W-:-:S10]  /*16f0*/  DADD R4, R6, R4 ;  /* 0x0000000006047229 */ /* 0x000fd40000000004 */
[----:B------:R-:W-:-:S07]  /*1700*/  IMAD.MOV.U32 R17, RZ, RZ, R5 ;  /* 0x000000ffff117224 */ /* 0x000fce00078e0005 */
[----:B------:R-:W-:Y:S05]  /*1710*/  WARPSYNC.COLLECTIVE R12, `(.L_x_25) ;  /* 0x000000000c087348 */ /* 0x000fea0003c00000 */
[----:B------:R0:W1:Y:S02]  /*1720*/  SHFL.DOWN P0, R16, R17, R14, R15 ;  /* 0x0800000e11107389 */ /* 0x000064000000000f */
[----:B01----:R-:W-:Y:S05]  /*1730*/  ENDCOLLECTIVE ;  /* 0x000000000000791b */ /* 0x003fea0003800000 */
.L_x_25:
[----:B------:R-:W-:Y:S02]  /*1740*/  IMAD.MOV.U32 R17, RZ, RZ, R4 ;  /* 0x000000ffff117224 */ /* 0x000fe400078e0004 */
[----:B------:R-:W-:-:S07]  /*1750*/  IMAD.MOV.U32 R7, RZ, RZ, R16 ;  /* 0x000000ffff077224 */ /* 0x000fce00078e0010 */
[----:B------:R-:W-:Y:S05]  /*1760*/  WARPSYNC.COLLECTIVE R12, `(.L_x_26) ;  /* 0x000000000c087348 */ /* 0x000fea0003c00000 */
[----:B------:R0:W1:Y:S02]  /*1770*/  SHFL.DOWN P0, R16, R17, R14, R15 ;  /* 0x0800000e11107389 */ /* 0x000064000000000f */
[----:B01----:R-:W-:Y:S05]  /*1780*/  ENDCOLLECTIVE ;  /* 0x000000000000791b */ /* 0x003fea0003800000 */
.L_x_26:
[----:B------:R-:W-:Y:S02]  /*1790*/  IMAD.MOV.U32 R14, RZ, RZ, 0x2 ;  /* 0x00000002ff0e7424 */ /* 0x000fe400078e00ff */
[----:B------:R-:W-:-:S06]  /*17a0*/  IMAD.MOV.U32 R6, RZ, RZ, R16 ;  /* 0x000000ffff067224 */ /* 0x000fcc00078e0010 */
[----:B------:R-:W-:-:S10]  /*17b0*/  DADD R6, R4, R6 ;  /* 0x0000000004067229 */ /* 0x000fd40000000006 */
[----:B------:R-:W-:-:S07]  /*17c0*/  IMAD.MOV.U32 R17, RZ, RZ, R7 ;  /* 0x000000ffff117224 */ /* 0x000fce00078e0007 */
[----:B------:R-:W-:Y:S05]  /*17d0*/  WARPSYNC.COLLECTIVE R12, `(.L_x_27) ;  /* 0x000000000c087348 */ /* 0x000fea0003c00000 */
[----:B------:R0:W1:Y:S02]  /*17e0*/  SHFL.DOWN P0, R16, R17, R14, R15 ;  /* 0x0800000e11107389 */ /* 0x000064000000000f */
[----:B01----:R-:W-:Y:S05]  /*17f0*/  ENDCOLLECTIVE ;  /* 0x000000000000791b */ /* 0x003fea0003800000 */
.L_x_27:
[----:B------:R-:W-:Y:S02]  /*1800*/  IMAD.MOV.U32 R17, RZ, RZ, R6 ;  /* 0x000000ffff117224 */ /* 0x000fe400078e0006 */
[----:B------:R-:W-:-:S07]  /*1810*/  IMAD.MOV.U32 R5, RZ, RZ, R16 ;  /* 0x000000ffff057224 */ /* 0x000fce00078e0010 */
[----:B------:R-:W-:Y:S05]  /*1820*/  WARPSYNC.COLLECTIVE R12, `(.L_x_28) ;  /* 0x000000000c087348 */ /* 0x000fea0003c00000 */
[----:B------:R0:W1:Y:S02]  /*1830*/  SHFL.DOWN P0, R16, R17, R14, R15 ;  /* 0x0800000e11107389 */ /* 0x000064000000000f */
[----:B01----:R-:W-:Y:S05]  /*1840*/  ENDCOLLECTIVE ;  /* 0x000000000000791b */ /* 0x003fea0003800000 */
.L_x_28:
[----:B------:R-:W-:Y:S02]  /*1850*/  IMAD.MOV.U32 R14, RZ, RZ, 0x1 ;  /* 0x00000001ff0e7424 */ /* 0x000fe400078e00ff */
[----:B------:R-:W-:-:S06]  /*1860*/  IMAD.MOV.U32 R4, RZ, RZ, R16 ;  /* 0x000000ffff047224 */ /* 0x000fcc00078e0010 */
[----:B------:R-:W-:-:S10]  /*1870*/  DADD R4, R6, R4 ;  /* 0x0000000006047229 */ /* 0x000fd40000000004 */
[----:B------:R-:W-:-:S07]  /*1880*/  IMAD.MOV.U32 R17, RZ, RZ, R5 ;  /* 0x000000ffff117224 */ /* 0x000fce00078e0005 */
[----:B------:R-:W-:Y:S05]  /*1890*/  WARPSYNC.COLLECTIVE R12, `(.L_x_29) ;  /* 0x000000000c087348 */ /* 0x000fea0003c00000 */
[----:B------:R0:W1:Y:S02]  /*18a0*/  SHFL.DOWN P0, R16, R17, R14, R15 ;  /* 0x0800000e11107389 */ /* 0x000064000000000f */
[----:B01----:R-:W-:Y:S05]  /*18b0*/  ENDCOLLECTIVE ;  /* 0x000000000000791b */ /* 0x003fea0003800000 */
.L_x_29:
[----:B------:R-:W-:Y:S02]  /*18c0*/  IMAD.MOV.U32 R17, RZ, RZ, R4 ;  /* 0x000000ffff117224 */ /* 0x000fe400078e0004 */
[----:B------:R-:W-:-:S07]  /*18d0*/  IMAD.MOV.U32 R7, RZ, RZ, R16 ;  /* 0x000000ffff077224 */ /* 0x000fce00078e0010 */
[----:B------:R-:W-:Y:S05]  /*18e0*/  WARPSYNC.COLLECTIVE R12, `(.L_x_30) ;  /* 0x000000000c087348 */ /* 0x000fea0003c00000 */
[----:B------:R0:W1:Y:S02]  /*18f0*/  SHFL.DOWN P0, R16, R17, R14, R15 ;  /* 0x0800000e11107389 */ /* 0x000064000000000f */
[----:B01----:R-:W-:Y:S05]  /*1900*/  ENDCOLLECTIVE ;  /* 0x000000000000791b */ /* 0x003fea0003800000 */
.L_x_30:
[----:B------:R-:W-:-:S04]  /*1910*/  ISETP.GT.U32.AND P0, PT, R8, R11, PT ;  /* 0x0000000b0800720c */ /* 0x000fc80003f04070 */
[----:B------:R-:W-:-:S04]  /*1920*/  ISETP.GT.U32.AND.EX P0, PT, R2, R13, PT, P0 ;  /* 0x0000000d0200720c */ /* 0x000fc80003f04100 */
[----:B------:R-:W-:Y:S02]  /*1930*/  SEL R8, R8, R11, P0 ;  /* 0x0000000b08087207 */ /* 0x000fe40000000000 */
[----:B------:R-:W-:Y:S01]  /*1940*/  SEL R19, R2, R13, P0 ;  /* 0x0000000d02137207 */ /* 0x000fe20000000000 */
[----:B------:R-:W-:Y:S06]  /*1950*/  BRA `(.L_x_31) ;  /* 0xfffffff000787947 */ /* 0x000fec000383ffff */
        .weak           $__internal_0_$__cuda_sm20_div_rn_f64_full
        .type           $__internal_0_$__cuda_sm20_div_rn_f64_full,@function
        .size           $__internal_0_$__cuda_sm20_div_rn_f64_full,(.L_x_96 - $__internal_0_$__cuda_sm20_div_rn_f64_full)
$__internal_0_$__cuda_sm20_div_rn_f64_full:
[C---:B------:R-:W-:Y:S01]  /*1960*/  FSETP.GEU.AND P0, PT, |R11|.reuse, 1.469367938527859385e-39, PT ;  /* 0x001000000b00780b */ /* 0x040fe20003f0e200 */
[----:B------:R-:W-:Y:S01]  /*1970*/  IMAD.MOV.U32 R14, RZ, RZ, 0x1 ;  /* 0x00000001ff0e7424 */ /* 0x000fe200078e00ff */
[C---:B------:R-:W-:Y:S01]  /*1980*/  LOP3.LUT R2, R11.reuse, 0x800fffff, RZ, 0xc0, !PT ;  /* 0x800fffff0b027812 */ /* 0x040fe200078ec0ff */
[----:B------:R-:W-:Y:S01]  /*1990*/  IMAD.MOV.U32 R8, RZ, RZ, 0x1ca00000 ;  /* 0x1ca00000ff087424 */ /* 0x000fe200078e00ff */
[----:B------:R-:W-:Y:S02]  /*19a0*/  LOP3.LUT R17, R11, 0x7ff00000, RZ, 0xc0, !PT ;  /* 0x7ff000000b117812 */ /* 0x000fe400078ec0ff */
[----:B------:R-:W-:Y:S01]  /*19b0*/  LOP3.LUT R3, R2, 0x3ff00000, RZ, 0xfc, !PT ;  /* 0x3ff0000002037812 */ /* 0x000fe200078efcff */
[----:B------:R-:W-:Y:S01]  /*19c0*/  IMAD.MOV.U32 R2, RZ, RZ, R10 ;  /* 0x000000ffff027224 */ /* 0x000fe200078e000a */
[----:B------:R-:W-:-:S04]  /*19d0*/  LOP3.LUT R16, R7, 0x7ff00000, RZ, 0xc0, !PT ;  /* 0x7ff0000007107812 */ /* 0x000fc800078ec0ff */
[----:B------:R-:W-:Y:S01]  /*19e0*/  ISETP.GE.U32.AND P1, PT, R16, R17, PT ;  /* 0x000000111000720c */ /* 0x000fe20003f26070 */
[----:B------:R-:W-:Y:S01]  /*19f0*/  @!P0 DMUL R2, R10, 8.98846567431157953865e+307 ;  /* 0x7fe000000a028828 */ /* 0x000fe20000000000 */
[----:B------:R-:W-:-:S05]  /*1a00*/  IMAD.MOV.U32 R23, RZ, RZ, R16 ;  /* 0x000000ffff177224 */ /* 0x000fca00078e0010 */
[----:B------:R-:W0:Y:S02]  /*1a10*/  MUFU.RCP64H R15, R3 ;  /* 0x00000003000f7308 */ /* 0x000e240000001800 */
[----:B0-----:R-:W-:-:S08]  /*1a20*/  DFMA R12, R14, -R2, 1 ;  /* 0x3ff000000e0c742b */ /* 0x001fd00000000802 */
[----:B------:R-:W-:-:S08]  /*1a30*/  DFMA R12, R12, R12, R12 ;  /* 0x0000000c0c0c722b */ /* 0x000fd0000000000c */
[----:B------:R-:W-:Y:S01]  /*1a40*/  DFMA R14, R14, R12, R14 ;  /* 0x0000000c0e0e722b */ /* 0x000fe2000000000e */
[----:B------:R-:W-:Y:S01]  /*1a50*/  SEL R13, R8, 0x63400000, !P1 ;  /* 0x63400000080d7807 */ /* 0x000fe20004800000 */
[----:B------:R-:W-:Y:S01]  /*1a60*/  IMAD.MOV.U32 R12, RZ, RZ, R6 ;  /* 0x000000ffff0c7224 */ /* 0x000fe200078e0006 */
[----:B------:R-:W-:Y:S02]  /*1a70*/  FSETP.GEU.AND P1, PT, |R7|, 1.469367938527859385e-39, PT ;  /* 0x001000000700780b */ /* 0x000fe40003f2e200 */
[----:B------:R-:W-:-:S03]  /*1a80*/  LOP3.LUT R13, R13, 0x800fffff, R7, 0xf8, !PT ;  /* 0x800fffff0d0d7812 */ /* 0x000fc600078ef807 */
[----:B------:R-:W-:-:S08]  /*1a90*/  DFMA R18, R14, -R2, 1 ;  /* 0x3ff000000e12742b */ /* 0x000fd00000000802 */
[----:B------:R-:W-:Y:S01]  /*1aa0*/  DFMA R14, R14, R18, R14 ;  /* 0x000000120e0e722b */ /* 0x000fe2000000000e */
[----:B------:R-:W-:Y:S10]  /*1ab0*/  @P1 BRA `(.L_x_32) ;  /* 0x0000000000201947 */ /* 0x000ff40003800000 */
[----:B------:R-:W-:Y:S01]  /*1ac0*/  LOP3.LUT R19, R11, 0x7ff00000, RZ, 0xc0, !PT ;  /* 0x7ff000000b137812 */ /* 0x000fe200078ec0ff */
[----:B------:R-:W-:-:S03]  /*1ad0*/  IMAD.MOV.U32 R18, RZ, RZ, RZ ;  /* 0x000000ffff127224 */ /* 0x000fc600078e00ff */
[----:B------:R-:W-:-:S04]  /*1ae0*/  ISETP.GE.U32.AND P1, PT, R16, R19, PT ;  /* 0x000000131000720c */ /* 0x000fc80003f26070 */
[----:B------:R-:W-:-:S04]  /*1af0*/  SEL R19, R8, 0x63400000, !P1 ;  /* 0x6340000008137807 */ /* 0x000fc80004800000 */
[----:B------:R-:W-:-:S04]  /*1b00*/  LOP3.LUT R19, R19, 0x80000000, R7, 0xf8, !PT ;  /* 0x8000000013137812 */ /* 0x000fc800078ef807 */
[----:B------:R-:W-:-:S06]  /*1b10*/  LOP3.LUT R19, R19, 0x100000, RZ, 0xfc, !PT ;  /* 0x0010000013137812 */ /* 0x000fcc00078efcff */
[----:B------:R-:W-:-:S10]  /*1b20*/  DFMA R12, R12, 2, -R18 ;  /* 0x400000000c0c782b */ /* 0x000fd40000000812 */
[----:B------:R-:W-:-:S07]  /*1b30*/  LOP3.LUT R23, R13, 0x7ff00000, RZ, 0xc0, !PT ;  /* 0x7ff000000d177812 */ /* 0x000fce00078ec0ff */
.L_x_32:
[----:B------:R-:W-:Y:S01]  /*1b40*/  IMAD.MOV.U32 R22, RZ, RZ, R17 ;  /* 0x000000ffff167224 */ /* 0x000fe200078e0011 */
[----:B------:R-:W-:Y:S01]  /*1b50*/  @!P0 LOP3.LUT R22, R3, 0x7ff00000, RZ, 0xc0, !PT ;  /* 0x7ff0000003168812 */ /* 0x000fe200078ec0ff */
[----:B------:R-:W-:Y:S01]  /*1b60*/  VIADD R17, R23, 0xffffffff ;  /* 0xffffffff17117836 */ /* 0x000fe20000000000 */
[----:B------:R-:W-:-:S03]  /*1b70*/  DMUL R18, R14, R12 ;  /* 0x0000000c0e127228 */ /* 0x000fc60000000000 */
[----:B------:R-:W-:Y:S01]  /*1b80*/  VIADD R24, R22, 0xffffffff ;  /* 0xffffffff16187836 */ /* 0x000fe20000000000 */
[----:B------:R-:W-:-:S04]  /*1b90*/  ISETP.GT.U32.AND P0, PT, R17, 0x7feffffe, PT ;  /* 0x7feffffe1100780c */ /* 0x000fc80003f04070 */
[----:B------:R-:W-:Y:S01]  /*1ba0*/  ISETP.GT.U32.OR P0, PT, R24, 0x7feffffe, P0 ;  /* 0x7feffffe1800780c */ /* 0x000fe20000704470 */
[----:B------:R-:W-:-:S08]  /*1bb0*/  DFMA R20, R18, -R2, R12 ;  /* 0x800000021214722b */ /* 0x000fd0000000000c */
[----:B------:R-:W-:-:S04]  /*1bc0*/  DFMA R14, R14, R20, R18 ;  /* 0x000000140e0e722b */ /* 0x000fc80000000012 */
[----:B------:R-:W-:Y:S07]  /*1bd0*/  @P0 BRA `(.L_x_33) ;  /* 0x00000000006c0947 */ /* 0x000fee0003800000 */
[----:B------:R-:W-:-:S04]  /*1be0*/  LOP3.LUT R7, R11, 0x7ff00000, RZ, 0xc0, !PT ;  /* 0x7ff000000b077812 */ /* 0x000fc800078ec0ff */
[CC--:B------:R-:W-:Y:S02]  /*1bf0*/  VIADDMNMX R6, R16.reuse, -R7.reuse, 0xb9600000, !PT ;  /* 0xb960000010067446 */ /* 0x0c0fe40007800907 */
[----:B------:R-:W-:Y:S02]  /*1c00*/  ISETP.GE.U32.AND P0, PT, R16, R7, PT ;  /* 0x000000071000720c */ /* 0x000fe40003f06070 */
[----:B------:R-:W-:Y:S02]  /*1c10*/  VIMNMX R6, PT, PT, R6, 0x46a00000, PT ;  /* 0x46a0000006067848 */ /* 0x000fe40003fe0100 */
[----:B------:R-:W-:-:S05]  /*1c20*/  SEL R7, R8, 0x63400000, !P0 ;  /* 0x6340000008077807 */ /* 0x000fca0004000000 */
[----:B------:R-:W-:Y:S02]  /*1c30*/  IMAD.IADD R8, R6, 0x1, -R7 ;  /* 0x0000000106087824 */ /* 0x000fe400078e0a07 */
[----:B------:R-:W-:Y:S02]  /*1c40*/  IMAD.MOV.U32 R6, RZ, RZ, RZ ;  /* 0x000000ffff067224 */ /* 0x000fe400078e00ff */
[----:B------:R-:W-:-:S06]  /*1c50*/  VIADD R7, R8, 0x7fe00000 ;  /* 0x7fe0000008077836 */ /* 0x000fcc0000000000 */
[----:B------:R-:W-:-:S10]  /*1c60*/  DMUL R16, R14, R6 ;  /* 0x000000060e107228 */ /* 0x000fd40000000000 */
[----:B------:R-:W-:-:S13]  /*1c70*/  FSETP.GTU.AND P0, PT, |R17|, 1.469367938527859385e-39, PT ;  /* 0x001000001100780b */ /* 0x000fda0003f0c200 */
[----:B------:R-:W-:Y:S05]  /*1c80*/  @P0 BRA `(.L_x_34) ;  /* 0x0000000000940947 */ /* 0x000fea0003800000 */
[----:B------:R-:W-:Y:S01]  /*1c90*/  DFMA R2, R14, -R2, R12 ;  /* 0x800000020e02722b */ /* 0x000fe2000000000c */
[----:B------:R-:W-:-:S09]  /*1ca0*/  IMAD.MOV.U32 R6, RZ, RZ, RZ ;  /* 0x000000ffff067224 */ /* 0x000fd200078e00ff */
[C---:B------:R-:W-:Y:S02]  /*1cb0*/  FSETP.NEU.AND P0, PT, R3.reuse, RZ, PT ;  /* 0x000000ff0300720b */ /* 0x040fe40003f0d000 */
[----:B------:R-:W-:-:S04]  /*1cc0*/  LOP3.LUT R11, R3, 0x80000000, R11, 0x48, !PT ;  /* 0x80000000030b7812 */ /* 0x000fc800078e480b */
[----:B------:R-:W-:-:S07]  /*1cd0*/  LOP3.LUT R7, R11, R7, RZ, 0xfc, !PT ;  /* 0x000000070b077212 */ /* 0x000fce00078efcff */
[----:B------:R-:W-:Y:S05]  /*1ce0*/  @!P0 BRA `(.L_x_34) ;  /* 0x00000000007c8947 */ /* 0x000fea0003800000 */
[----:B------:R-:W-:Y:S01]  /*1cf0*/  IMAD.MOV R3, RZ, RZ, -R8 ;  /* 0x000000ffff037224 */ /* 0x000fe200078e0a08 */
[----:B------:R-:W-:Y:S01]  /*1d00*/  DMUL.RP R6, R14, R6 ;  /* 0x000000060e067228 */ /* 0x000fe20000008000 */
[----:B------:R-:W-:-:S06]  /*1d10*/  IMAD.MOV.U32 R2, RZ, RZ, RZ ;  /* 0x000000ffff027224 */ /* 0x000fcc00078e00ff */
[----:B------:R-:W-:-:S03]  /*1d20*/  DFMA R2, R16, -R2, R14 ;  /* 0x800000021002722b */ /* 0x000fc6000000000e */
[----:B------:R-:W-:-:S03]  /*1d30*/  LOP3.LUT R11, R7, R11, RZ, 0x3c, !PT ;  /* 0x0000000b070b7212 */ /* 0x000fc600078e3cff */
[----:B------:R-:W-:-:S04]  /*1d40*/  IADD3 R2, PT, PT, -R8, -0x43300000, RZ ;  /* 0xbcd0000008027810 */ /* 0x000fc80007ffe1ff */
[----:B------:R-:W-:-:S04]  /*1d50*/  FSETP.NEU.AND P0, PT, |R3|, R2, PT ;  /* 0x000000020300720b */ /* 0x000fc80003f0d200 */
[----:B------:R-:W-:Y:S02]  /*1d60*/  FSEL R16, R6, R16, !P0 ;  /* 0x0000001006107208 */ /* 0x000fe40004000000 */
[----:B------:R-:W-:Y:S01]  /*1d70*/  FSEL R17, R11, R17, !P0 ;  /* 0x000000110b117208 */ /* 0x000fe20004000000 */
[----:B------:R-:W-:Y:S06]  /*1d80*/  BRA `(.L_x_34) ;  /* 0x0000000000547947 */ /* 0x000fec0003800000 */
.L_x_33:
[----:B------:R-:W-:-:S14]  /*1d90*/  DSETP.NAN.AND P0, PT, R6, R6, PT ;  /* 0x000000060600722a */ /* 0x000fdc0003f08000 */
[----:B------:R-:W-:Y:S05]  /*1da0*/  @P0 BRA `(.L_x_35) ;  /* 0x0000000000440947 */ /* 0x000fea0003800000 */
[----:B------:R-:W-:-:S14]  /*1db0*/  DSETP.NAN.AND P0, PT, R10, R10, PT ;  /* 0x0000000a0a00722a */ /* 0x000fdc0003f08000 */
[----:B------:R-:W-:Y:S05]  /*1dc0*/  @P0 BRA `(.L_x_36) ;  /* 0x0000000000300947 */ /* 0x000fea0003800000 */
[----:B------:R-:W-:Y:S01]  /*1dd0*/  ISETP.NE.AND P0, PT, R23, R22, PT ;  /* 0x000000161700720c */ /* 0x000fe20003f05270 */
[----:B------:R-:W-:Y:S02]  /*1de0*/  IMAD.MOV.U32 R16, RZ, RZ, 0x0 ;  /* 0x00000000ff107424 */ /* 0x000fe400078e00ff */
[----:B------:R-:W-:-:S10]  /*1df0*/  IMAD.MOV.U32 R17, RZ, RZ, -0x80000 ;  /* 0xfff80000ff117424 */ /* 0x000fd400078e00ff */
[----:B------:R-:W-:Y:S05]  /*1e00*/  @!P0 BRA `(.L_x_34) ;  /* 0x0000000000348947 */ /* 0x000fea0003800000 */
[----:B------:R-:W-:Y:S02]  /*1e10*/  ISETP.NE.AND P0, PT, R23, 0x7ff00000, PT ;  /* 0x7ff000001700780c */ /* 0x000fe40003f05270 */
[----:B------:R-:W-:Y:S02]  /*1e20*/  LOP3.LUT R17, R7, 0x80000000, R11, 0x48, !PT ;  /* 0x8000000007117812 */ /* 0x000fe400078e480b */
[----:B------:R-:W-:-:S13]  /*1e30*/  ISETP.EQ.OR P0, PT, R22, RZ, !P0 ;  /* 0x000000ff1600720c */ /* 0x000fda0004702670 */
[----:B------:R-:W-:Y:S01]  /*1e40*/  @P0 LOP3.LUT R2, R17, 0x7ff00000, RZ, 0xfc, !PT ;  /* 0x7ff0000011020812 */ /* 0x000fe200078efcff */
[----:B------:R-:W-:Y:S02]  /*1e50*/  @!P0 IMAD.MOV.U32 R16, RZ, RZ, RZ ;  /* 0x000000ffff108224 */ /* 0x000fe400078e00ff */
[----:B------:R-:W-:Y:S02]  /*1e60*/  @P0 IMAD.MOV.U32 R16, RZ, RZ, RZ ;  /* 0x000000ffff100224 */ /* 0x000fe400078e00ff */
[----:B------:R-:W-:Y:S01]  /*1e70*/  @P0 IMAD.MOV.U32 R17, RZ, RZ, R2 ;  /* 0x000000ffff110224 */ /* 0x000fe200078e0002 */
[----:B------:R-:W-:Y:S06]  /*1e80*/  BRA `(.L_x_34) ;  /* 0x0000000000147947 */ /* 0x000fec0003800000 */
.L_x_36:
[----:B------:R-:W-:Y:S01]  /*1e90*/  LOP3.LUT R17, R11, 0x80000, RZ, 0xfc, !PT ;  /* 0x000800000b117812 */ /* 0x000fe200078efcff */
[----:B------:R-:W-:Y:S01]  /*1ea0*/  IMAD.MOV.U32 R16, RZ, RZ, R10 ;  /* 0x000000ffff107224 */ /* 0x000fe200078e000a */
[----:B------:R-:W-:Y:S06]  /*1eb0*/  BRA `(.L_x_34) ;  /* 0x0000000000087947 */ /* 0x000fec0003800000 */
.L_x_35:
[----:B------:R-:W-:Y:S01]  /*1ec0*/  LOP3.LUT R17, R7, 0x80000, RZ, 0xfc, !PT ;  /* 0x0008000007117812 */ /* 0x000fe200078efcff */
[----:B------:R-:W-:-:S07]  /*1ed0*/  IMAD.MOV.U32 R16, RZ, RZ, R6 ;  /* 0x000000ffff107224 */ /* 0x000fce00078e0006 */
.L_x_34:
[----:B------:R-:W-:Y:S02]  /*1ee0*/  IMAD.MOV.U32 R2, RZ, RZ, R0 ;  /* 0x000000ffff027224 */ /* 0x000fe400078e0000 */
[----:B------:R-:W-:-:S04]  /*1ef0*/  IMAD.MOV.U32 R3, RZ, RZ, 0x0 ;  /* 0x00000000ff037424 */ /* 0x000fc800078e00ff */
[----:B------:R-:W-:Y:S05]  /*1f00*/  RET.REL.NODEC R2 `(_Z32compute_chunk_shift_scale_kernelILi256EEvPKxlliifPiPf) ;  /* 0xffffffe0023c7950 */ /* 0x000fea0003c3ffff */
.L_x_37:
[----:B------:R-:W-:-:S00]  /*1f10*/  BRA `(.L_x_37) ;  /* 0xfffffffc00fc7947 */ /* 0x000fc0000383ffff */
[----:B------:R-:W-:-:S00]  /*1f20*/  NOP ;  /* 0x0000000000007918 */ /* 0x000fc00000000000 */
        /* <DEDUP_REMOVED lines=13> */
.L_x_96:


//--------------------- .text._Z30compute_row_shift_scale_kernelILi256EEvPKxllifPiPf --------------------------
	.section	.text._Z30compute_row_shift_scale_kernelILi256EEvPKxllifPiPf,"ax",@progbits
	.align	128
        .global         _Z30compute_row_shift_scale_kernelILi256EEvPKxllifPiPf
        .type           _Z30compute_row_shift_scale_kernelILi256EEvPKxllifPiPf,@function
        .size           _Z30compute_row_shift_scale_kernelILi256EEvPKxllifPiPf,(.L_x_97 - _Z30compute_row_shift_scale_kernelILi256EEvPKxllifPiPf)
        .other          _Z30compute_row_shift_scale_kernelILi256EEvPKxllifPiPf,@"STO_CUDA_ENTRY STV_DEFAULT"
_Z30compute_row_shift_scale_kernelILi256EEvPKxllifPiPf:
.text._Z30compute_row_shift_scale_kernelILi256EEvPKxllifPiPf:
[----:B------:R-:W-:Y:S08]  /*0000*/  LDC R1, c[0x0][0x37c] ;  /* 0x0000df00ff017b82 */ /* 0x000ff00000000800 */
[----:B------:R-:W0:Y:S08]  /*0010*/  S2UR UR12, SR_CTAID.X ;  /* 0x00000000000c79c3 */ /* 0x000e300000002500 */
[----:B------:R-:W0:Y:S02]  /*0020*/  LDC.64 R2, c[0x0][0x388] ;  /* 0x0000e200ff027b82 */ /* 0x000e240000000a00 */
[----:B0-----:R-:W-:-:S04]  /*0030*/  ISETP.LE.U32.AND P0, PT, R2, UR12, PT ;  /* 0x0000000c02007c0c */ /* 0x001fc8000bf03070 */
[----:B------:R-:W-:-:S13]  /*0040*/  ISETP.GE.AND.EX P0, PT, RZ, R3, PT, P0 ;  /* 0x00000003ff00720c */ /* 0x000fda0003f06300 */
[----:B------:R-:W-:Y:S05]  /*0050*/  @P0 EXIT ;  /* 0x000000000000094d */ /* 0x000fea0003800000 */
[----:B------:R-:W0:Y:S01]  /*0060*/  S2R R4, SR_TID.X ;  /* 0x0000000000047919 */ /* 0x000e220000002100 */
[----:B------:R-:W0:Y:S01]  /*0070*/  LDC.64 R6, c[0x0][0x390] ;  /* 0x0000e400ff067b82 */ /* 0x000e220000000a00 */
[----:B------:R-:W1:Y:S01]  /*0080*/  LDCU.64 UR14, c[0x0][0x358] ;  /* 0x00006b00ff0e77ac */ /* 0x000e620008000a00 */
[----:B------:R-:W-:Y:S01]  /*0090*/  BSSY.RECONVERGENT B0, `(.L_x_38) ;  /* 0x00001bf000007945 */ /* 0x000fe20003800200 */
[----:B------:R-:W-:Y:S01]  /*00a0*/  IMAD.MOV.U32 R25, RZ, RZ, RZ ;  /* 0x000000ffff197224 */ /* 0x000fe200078e00ff */
[----:B------:R-:W-:Y:S01]  /*00b0*/  CS2R R16, SRZ ;  /* 0x0000000000107805 */ /* 0x000fe2000001ff00 */
[----:B------:R-:W-:Y:S01]  /*00c0*/  IMAD.MOV.U32 R23, RZ, RZ, RZ ;  /* 0x000000ffff177224 */ /* 0x000fe200078e00ff */
[----:B0-----:R-:W-:-:S04]  /*00d0*/  ISETP.GE.U32.AND P0, PT, R4, R6, PT ;  /* 0x000000060400720c */ /* 0x001fc80003f06070 */
[----:B------:R-:W-:-:S13]  /*00e0*/  ISETP.GE.AND.EX P0, PT, RZ, R7, PT, P0 ;  /* 0x00000007ff00720c */ /* 0x000fda0003f06300 */
[----:B-1----:R-:W-:Y:S05]  /*00f0*/  @P0 BRA `(.L_x_39) ;  /* 0x0000001800e00947 */ /* 0x002fea0003800000 */
[----:B------:R-:W-:Y:S01]  /*0100*/  LOP3.LUT R3, RZ, R4, RZ, 0x33, !PT ;  /* 0x00000004ff037212 */ /* 0x000fe200078e33ff */
[----:B------:R-:W-:Y:S01]  /*0110*/  BSSY.RECONVERGENT B1, `(.L_x_40) ;  /* 0x00000e6000017945 */ /* 0x000fe20003800200 */
[----:B------:R-:W-:Y:S01]  /*0120*/  IMAD.MOV.U32 R25, RZ, RZ, RZ ;  /* 0x000000ffff197224 */ /* 0x000fe200078e00ff */
[----:B------:R-:W-:Y:S02]  /*0130*/  CS2R R16, SRZ ;  /* 0x0000000000107805 */ /* 0x000fe4000001ff00 */
[----:B------:R-:W-:Y:S01]  /*0140*/  IADD3 R2, P0, PT, R3, R6, RZ ;  /* 0x0000000603027210 */ /* 0x000fe20007f1e0ff */
[----:B------:R-:W-:Y:S02]  /*0150*/  IMAD.MOV.U32 R23, RZ, RZ, RZ ;  /* 0x000000ffff177224 */ /* 0x000fe400078e00ff */
[----:B------:R-:W-:Y:S01]  /*0160*/  IMAD.MOV.U32 R26, RZ, RZ, R4 ;  /* 0x000000ffff1a7224 */ /* 0x000fe200078e0004 */
[----:B------:R-:W-:Y:S01]  /*0170*/  IADD3.X R9, PT, PT, R7, -0x1, RZ, P0, !PT ;  /* 0xffffffff07097810 */ /* 0x000fe200007fe4ff */
[----:B------:R-:W-:Y:S01]  /*0180*/  IMAD.MOV.U32 R3, RZ, RZ, RZ ;  /* 0x000000ffff037224 */ /* 0x000fe200078e00ff */
[----:B------:R-:W-:-:S02]  /*0190*/  ISETP.GE.U32.AND P0, PT, R2, 0xf00, PT ;  /* 0x00000f000200780c */ /* 0x000fc40003f06070 */
[----:B------:R-:W-:Y:S02]  /*01a0*/  SHF.R.U64 R2, R2, 0x8, R9 ;  /* 0x0000000802027819 */ /* 0x000fe40000001209 */
[----:B------:R-:W-:Y:S02]  /*01b0*/  ISETP.GE.U32.AND.EX P0, PT, R9, RZ, PT, P0 ;  /* 0x000000ff0900720c */ /* 0x000fe40003f06100 */
[----:B------:R-:W-:-:S04]  /*01c0*/  IADD3 R2, P1, PT, R2, 0x1, RZ ;  /* 0x0000000102027810 */ /* 0x000fc80007f3e0ff */
[----:B------:R-:W-:-:S07]  /*01d0*/  LEA.HI.X R0, R9, RZ, RZ, 0x18, P1 ;  /* 0x000000ff09007211 */ /* 0x000fce00008fc4ff */
[----:B------:R-:W-:Y:S05]  /*01e0*/  @!P0 BRA `(.L_x_41) ;  /* 0x0000000c00608947 */ /* 0x000fea0003800000 */
[----:B------:R-:W0:Y:S01]  /*01f0*/  LDCU.64 UR4, c[0x0][0x380] ;  /* 0x00007000ff0477ac */ /* 0x000e220008000a00 */
[----:B------:R-:W-:Y:S01]  /*0200*/  IMAD.MOV.U32 R5, RZ, RZ, RZ ;  /* 0x000000ffff057224 */ /* 0x000fe200078e00ff */
[----:B------:R-:W-:Y:S01]  /*0210*/  LOP3.LUT R0, R0, 0x1ffffff, RZ, 0xc0, !PT ;  /* 0x01ffffff00007812 */ /* 0x000fe200078ec0ff */
[----:B------:R-:W-:Y:S01]  /*0220*/  IMAD.MOV.U32 R25, RZ, RZ, RZ ;  /* 0x000000ffff197224 */ /* 0x000fe200078e00ff */
[----:B------:R-:W-:Y:S01]  /*0230*/  LOP3.LUT R28, R2, 0xfffffff0, RZ, 0xc0, !PT ;  /* 0xfffffff0021c7812 */ /* 0x000fe200078ec0ff */
[----:B------:R-:W-:Y:S01]  /*0240*/  IMAD.WIDE.U32 R8, R6, UR12, R4 ;  /* 0x0000000c06087c25 */ /* 0x000fe2000f8e0004 */
[----:B------:R-:W-:-:S03]  /*0250*/  CS2R R16, SRZ ;  /* 0x0000000000107805 */ /* 0x000fc6000001ff00 */
[----:B------:R-:W-:Y:S02]  /*0260*/  IMAD R9, R7, UR12, R9 ;  /* 0x0000000c07097c24 */ /* 0x000fe4000f8e0209 */
[----:B------:R-:W-:Y:S02]  /*0270*/  IMAD.MOV.U32 R23, RZ, RZ, RZ ;  /* 0x000000ffff177224 */ /* 0x000fe400078e00ff */
[----:B------:R-:W-:Y:S01]  /*0280*/  IMAD.MOV.U32 R26, RZ, RZ, R4 ;  /* 0x000000ffff1a7224 */ /* 0x000fe200078e0004 */
[----:B0-----:R-:W-:-:S04]  /*0290*/  LEA R3, P0, R8, UR4, 0x3 ;  /* 0x0000000408037c11 */ /* 0x001fc8000f8018ff */
[----:B------:R-:W-:Y:S02]  /*02a0*/  LEA.HI.X R9, R8, UR5, R9, 0x3, P0 ;  /* 0x0000000508097c11 */ /* 0x000fe400080f1c09 */
[----:B------:R-:W-:Y:S01]  /*02b0*/  IADD3 R8, P0, PT, R3, 0x4000, RZ ;  /* 0x0000400003087810 */ /* 0x000fe20007f1e0ff */
[----:B------:R-:W-:-:S04]  /*02c0*/  IMAD.MOV.U32 R3, RZ, RZ, RZ ;  /* 0x000000ffff037224 */ /* 0x000fc800078e00ff */
[----:B------:R-:W-:-:S08]  /*02d0*/  IMAD.X R9, RZ, RZ, R9, P0 ;  /* 0x000000ffff097224 */ /* 0x000fd000000e0609 */
.L_x_42:
[----:B------:R-:W2:Y:S04]  /*02e0*/  LDG.E.64.CONSTANT R12, desc[UR14][R8.64+-0x4000] ;  /* 0xffc0000e080c7981 */ /* 0x000ea8000c1e9b00 */
[----:B------:R-:W3:Y:S04]  /*02f0*/  LDG.E.64.CONSTANT R10, desc[UR14][R8.64+-0x3800] ;  /* 0xffc8000e080a7981 */ /* 0x000ee8000c1e9b00 */
[----:B------:R-:W4:Y:S04]  /*0300*/  LDG.E.64.CONSTANT R20, desc[UR14][R8.64+-0x3000] ;  /* 0xffd0000e08147981 */ /* 0x000f28000c1e9b00 */
[----:B------:R-:W5:Y:S01]  /*0310*/  LDG.E.64.CONSTANT R18, desc[UR14][R8.64+-0x2800] ;  /* 0xffd8000e08127981 */ /* 0x000f62000c1e9b00 */
[----:B--2---:R-:W-:-:S02]  /*0320*/  IADD3 R15, P1, PT, RZ, -R12, RZ ;  /* 0x8000000cff0f7210 */ /* 0x004fc40007f3e0ff */
[----:B------:R-:W-:-:S03]  /*0330*/  ISETP.LT.AND P0, PT, R13, RZ, PT ;  /* 0x000000ff0d00720c */ /* 0x000fc60003f01270 */
[----:B------:R-:W-:Y:S01]  /*0340*/  IMAD.X R27, RZ, RZ, ~R13, P1 ;  /* 0x000000ffff1b7224 */ /* 0x000fe200008e0e0d */
[----:B------:R-:W-:Y:S02]  /*0350*/  SEL R14, R15, R12, P0 ;  /* 0x0000000c0f0e7207 */ /* 0x000fe40000000000 */
[-C--:B---3--:R-:W-:Y:S02]  /*0360*/  IADD3 R29, P1, PT, RZ, -R10.reuse, RZ ;  /* 0x8000000aff1d7210 */ /* 0x088fe40007f3e0ff */
[----:B------:R-:W-:Y:S02]  /*0370*/  SEL R15, R27, R13, P0 ;  /* 0x0000000d1b0f7207 */ /* 0x000fe40000000000 */
[----:B------:R-:W-:Y:S01]  /*0380*/  ISETP.LT.AND P0, PT, R11, RZ, PT ;  /* 0x000000ff0b00720c */ /* 0x000fe20003f01270 */
[----:B------:R-:W-:Y:S01]  /*0390*/  IMAD.X R13, RZ, RZ, ~R11, P1 ;  /* 0x000000ffff0d7224 */ /* 0x000fe200008e0e0b */
[----:B------:R-:W0:Y:S02]  /*03a0*/  I2F.F64.U64 R30, R14 ;  /* 0x0000000e001e7312 */ /* 0x000e240000301800 */
[----:B------:R-:W-:-:S02]  /*03b0*/  SEL R12, R29, R10, P0 ;  /* 0x0000000a1d0c7207 */ /* 0x000fc40000000000 */
[----:B------:R-:W-:Y:S02]  /*03c0*/  SEL R13, R13, R11, P0 ;  /* 0x0000000b0d0d7207 */ /* 0x000fe40000000000 */
[----:B----4-:R-:W-:Y:S02]  /*03d0*/  ISETP.LT.AND P0, PT, R21, RZ, PT ;  /* 0x000000ff1500720c */ /* 0x010fe40003f01270 */
[----:B------:R-:W1:Y:S01]  /*03e0*/  I2F.F64.U64 R10, R12 ;  /* 0x0000000c000a7312 */ /* 0x000e620000301800 */
[----:B0-----:R-:W-:Y:S01]  /*03f0*/  DADD R30, R30, R16 ;  /* 0x000000001e1e7229 */ /* 0x001fe20000000010 */
[----:B------:R-:W-:-:S04]  /*0400*/  IADD3 R17, P1, PT, RZ, -R20, RZ ;  /* 0x80000014ff117210 */ /* 0x000fc80007f3e0ff */
[----:B------:R-:W-:Y:S01]  /*0410*/  SEL R16, R17, R20, P0 ;  /* 0x0000001411107207 */ /* 0x000fe20000000000 */
[----:B------:R-:W-:Y:S01]  /*0420*/  IMAD.X R27, RZ, RZ, ~R21, P1 ;  /* 0x000000ffff1b7224 */ /* 0x000fe200008e0e15 */
[----:B-----5:R-:W-:Y:S01]  /*0430*/  IADD3 R29, P1, PT, RZ, -R18, RZ ;  /* 0x80000012ff1d7210 */ /* 0x020fe20007f3e0ff */
[----:B-1----:R-:W-:-:S03]  /*0440*/  DADD R10, R30, R10 ;  /* 0x000000001e0a7229 */ /* 0x002fc6000000000a */
[----:B------:R-:W-:Y:S01]  /*0450*/  SEL R17, R27, R21, P0 ;  /* 0x000000151b117207 */ /* 0x000fe20000000000 */
[----:B------:R-:W-:Y:S01]  /*0460*/  IMAD.X R21, RZ, RZ, ~R19, P1 ;  /* 0x000000ffff157224 */ /* 0x000fe200008e0e13 */
[----:B------:R-:W-:Y:S02]  /*0470*/  ISETP.LT.AND P0, PT, R19, RZ, PT ;  /* 0x000000ff1300720c */ /* 0x000fe40003f01270 */
[----:B------:R-:W0:Y:S02]  /*0480*/  I2F.F64.U64 R30, R16 ;  /* 0x00000010001e7312 */ /* 0x000e240000301800 */
[----:B------:R-:W-:Y:S02]  /*0490*/  SEL R19, R21, R19, P0 ;  /* 0x0000001315137207 */ /* 0x000fe40000000000 */
[----:B------:R-:W2:Y:S01]  /*04a0*/  LDG.E.64.CONSTANT R20, desc[UR14][R8.64+-0x2000] ;  /* 0xffe0000e08147981 */ /* 0x000ea2000c1e9b00 */
[----:B------:R-:W-:Y:S01]  /*04b0*/  SEL R18, R29, R18, P0 ;  /* 0x000000121d127207 */ /* 0x000fe20000000000 */
[----:B0-----:R-:W-:-:S03]  /*04c0*/  DADD R30, R10, R30 ;  /* 0x000000000a1e7229 */ /* 0x001fc6000000001e */
[----:B------:R-:W0:Y:S05]  /*04d0*/  I2F.F64.U64 R10, R18 ;  /* 0x00000012000a7312 */ /* 0x000e2a0000301800 */
[----:B0-----:R-:W-:Y:S02]  /*04e0*/  DADD R10, R30, R10 ;  /* 0x000000001e0a7229 */ /* 0x001fe4000000000a */
[----:B------:R-:W3:Y:S01]  /*04f0*/  LDG.E.64.CONSTANT R30, desc[UR14][R8.64+-0x1800] ;  /* 0xffe8000e081e7981 */ /* 0x000ee2000c1e9b00 */
[----:B------:R-:W-:-:S04]  /*0500*/  ISETP.GT.U32.AND P0, PT, R14, R25, PT ;  /* 0x000000190e00720c */ /* 0x000fc80003f04070 */
[----:B------:R-:W-:-:S04]  /*0510*/  ISETP.GT.U32.AND.EX P0, PT, R15, R23, PT, P0 ;  /* 0x000000170f00720c */ /* 0x000fc80003f04100 */
[----:B------:R-:W-:Y:S02]  /*0520*/  SEL R27, R14, R25, P0 ;  /* 0x000000190e1b7207 */ /* 0x000fe40000000000 */
[----:B------:R-:W4:Y:S01]  /*0530*/  LDG.E.64.CONSTANT R24, desc[UR14][R8.64+-0x1000] ;  /* 0xfff0000e08187981 */ /* 0x000f22000c1e9b00 */
[----:B------:R-:W-:Y:S02]  /*0540*/  SEL R15, R15, R23, P0 ;  /* 0x000000170f0f7207 */ /* 0x000fe40000000000 */
[----:B------:R-:W-:-:S04]  /*0550*/  ISETP.GT.U32.AND P0, PT, R12, R27, PT ;  /* 0x0000001b0c00720c */ /* 0x000fc80003f04070 */
[----:B------:R-:W-:-:S04]  /*0560*/  ISETP.GT.U32.AND.EX P0, PT, R13, R15, PT, P0 ;  /* 0x0000000f0d00720c */ /* 0x000fc80003f04100 */
[----:B------:R-:W-:Y:S02]  /*0570*/  SEL R23, R12, R27, P0 ;  /* 0x0000001b0c177207 */ /* 0x000fe40000000000 */
[----:B------:R-:W-:Y:S02]  /*0580*/  SEL R27, R13, R15, P0 ;  /* 0x0000000f0d1b7207 */ /* 0x000fe40000000000 */
[----:B------:R-:W5:Y:S01]  /*0590*/  LDG.E.64.CONSTANT R14, desc[UR14][R8.64+-0x800] ;  /* 0xfff8000e080e7981 */ /* 0x000f62000c1e9b00 */
[----:B--2---:R-:W-:Y:S02]  /*05a0*/  IADD3 R29, P1, PT, RZ, -R20, RZ ;  /* 0x80000014ff1d7210 */ /* 0x004fe40007f3e0ff */
[----:B------:R-:W-:-:S03]  /*05b0*/  ISETP.LT.AND P0, PT, R21, RZ, PT ;  /* 0x000000ff1500720c */ /* 0x000fc60003f01270 */
[----:B------:R-:W-:Y:S01]  /*05c0*/  IMAD.X R13, RZ, RZ, ~R21, P1 ;  /* 0x000000ffff0d7224 */ /* 0x000fe200008e0e15 */
[----:B------:R-:W-:-:S04]  /*05d0*/  SEL R12, R29, R20, P0 ;  /* 0x000000141d0c7207 */ /* 0x000fc80000000000 */
[----:B------:R-:W-:-:S04]  /*05e0*/  SEL R13, R13, R21, P0 ;  /* 0x000000150d0d7207 */ /* 0x000fc80000000000 */
[----:B------:R-:W0:Y:S01]  /*05f0*/  I2F.F64.U64 R20, R12 ;  /* 0x0000000c00147312 */ /* 0x000e220000301800 */
[----:B---3--:R-:W-:Y:S01]  /*0600*/  IADD3 R29, P1, PT, RZ, -R30, RZ ;  /* 0x8000001eff1d7210 */ /* 0x008fe20007f3e0ff */
[----:B0-----:R-:W-:Y:S01]  /*0610*/  DADD R20, R10, R20 ;  /* 0x000000000a147229 */ /* 0x001fe20000000014 */
[----:B------:R-:W-:-:S03]  /*0620*/  ISETP.LT.AND P0, PT, R31, RZ, PT ;  /* 0x000000ff1f00720c */ /* 0x000fc60003f01270 */
[----:B------:R-:W-:Y:S01]  /*0630*/  IMAD.X R11, RZ, RZ, ~R31, P1 ;  /* 0x000000ffff0b7224 */ /* 0x000fe200008e0e1f */
[----:B------:R-:W-:-:S04]  /*0640*/  SEL R10, R29, R30, P0 ;  /* 0x0000001e1d0a7207 */ /* 0x000fc80000000000 */
[----:B------:R-:W-:-:S04]  /*0650*/  SEL R11, R11, R31, P0 ;  /* 0x0000001f0b0b7207 */ /* 0x000fc80000000000 */
[----:B------:R-:W0:Y:S01]  /*0660*/  I2F.F64.U64 R30, R10 ;  /* 0x0000000a001e7312 */ /* 0x000e220000301800 */
[----:B----4-:R-:W-:Y:S01]  /*0670*/  ISETP.LT.AND P0, PT, R25, RZ, PT ;  /* 0x000000ff1900720c */ /* 0x010fe20003f01270 */
[----:B0-----:R-:W-:Y:S01]  /*0680*/  DADD R30, R20, R30 ;  /* 0x00000000141e7229 */ /* 0x001fe2000000001e */
[----:B------:R-:W-:-:S05]  /*0690*/  IADD3 R21, P1, PT, RZ, -R24, RZ ;  /* 0x80000018ff157210 */ /* 0x000fca0007f3e0ff */
[----:B------:R-:W-:Y:S01]  /*06a0*/  IMAD.X R20, RZ, RZ, ~R25, P1 ;  /* 0x000000ffff147224 */ /* 0x000fe200008e0e19 */
[----:B------:R-:W-:-:S04]  /*06b0*/  SEL R24, R21, R24, P0 ;  /* 0x0000001815187207 */ /* 0x000fc80000000000 */
[----:B------:R-:W-:Y:S02]  /*06c0*/  SEL R25, R20, R25, P0 ;  /* 0x0000001914197207 */ /* 0x000fe40000000000 */
[----:B------:R-:W-:-:S04]  /*06d0*/  ISETP.GT.U32.AND P0, PT, R16, R23, PT ;  /* 0x000000171000720c */ /* 0x000fc80003f04070 */
[----:B------:R-:W-:-:S04]  /*06e0*/  ISETP.GT.U32.AND.EX P0, PT, R17, R27, PT, P0 ;  /* 0x0000001b1100720c */ /* 0x000fc80003f04100 */
[----:B------:R-:W-:Y:S02]  /*06f0*/  SEL R27, R17, R27, P0 ;  /* 0x0000001b111b7207 */ /* 0x000fe40000000000 */
[----:B-----5:R-:W-:Y:S02]  /*0700*/  IADD3 R17, P1, PT, RZ, -R14, RZ ;  /* 0x8000000eff117210 */ /* 0x020fe40007f3e0ff */
[----:B------:R-:W-:Y:S01]  /*0710*/  SEL R23, R16, R23, P0 ;  /* 0x0000001710177207 */ /* 0x000fe20000000000 */
[----:B------:R-:W0:Y:S01]  /*0720*/  I2F.F64.U64 R20, R24 ;  /* 0x0000001800147312 */ /* 0x000e220000301800 */
[----:B------:R-:W-:Y:S01]  /*0730*/  ISETP.LT.AND P0, PT, R15, RZ, PT ;  /* 0x000000ff0f00720c */ /* 0x000fe20003f01270 */
[----:B------:R-:W-:-:S03]  /*0740*/  IMAD.X R29, RZ, RZ, ~R15, P1 ;  /* 0x000000ffff1d7224 */ /* 0x000fc600008e0e0f */
[----:B------:R-:W-:Y:S02]  /*0750*/  SEL R16, R17, R14, P0 ;  /* 0x0000000e11107207 */ /* 0x000fe40000000000 */
[----:B------:R-:W-:-:S04]  /*0760*/  SEL R17, R29, R15, P0 ;  /* 0x0000000f1d117207 */ /* 0x000fc80000000000 */
[----:B------:R-:W1:Y:S01]  /*0770*/  I2F.F64.U64 R14, R16 ;  /* 0x00000010000e7312 */ /* 0x000e620000301800 */
[----:B0-----:R-:W-:Y:S01]  /*0780*/  DADD R20, R30, R20 ;  /* 0x000000001e147229 */ /* 0x001fe20000000014 */
[----:B------:R-:W2:Y:S07]  /*0790*/  LDG.E.64.CONSTANT R30, desc[UR14][R8.64+0x800] ;  /* 0x0008000e081e7981 */ /* 0x000eae000c1e9b00 */
[----:B-1----:R-:W-:Y:S01]  /*07a0*/  DADD R20, R20, R14 ;  /* 0x0000000014147229 */ /* 0x002fe2000000000e */
[----:B------:R-:W3:Y:S01]  /*07b0*/  LDG.E.64.CONSTANT R14, desc[UR14][R8.64] ;  /* 0x0000000e080e7981 */ /* 0x000ee2000c1e9b00 */
[----:B------:R-:W-:-:S04]  /*07c0*/  ISETP.GT.U32.AND P0, PT, R18, R23, PT ;  /* 0x000000171200720c */ /* 0x000fc80003f04070 */
[----:B------:R-:W-:-:S04]  /*07d0*/  ISETP.GT.U32.AND.EX P0, PT, R19, R27, PT, P0 ;  /* 0x0000001b1300720c */ /* 0x000fc80003f04100 */
[----:B------:R-:W-:Y:S02]  /*07e0*/  SEL R23, R18, R23, P0 ;  /* 0x0000001712177207 */ /* 0x000fe40000000000 */
[----:B------:R-:W-:Y:S02]  /*07f0*/  SEL R19, R19, R27, P0 ;  /* 0x0000001b13137207 */ /* 0x000fe40000000000 */
[----:B------:R-:W-:-:S04]  /*0800*/  ISETP.GT.U32.AND P0, PT, R12, R23, PT ;  /* 0x000000170c00720c */ /* 0x000fc80003f04070 */
[----:B------:R-:W-:-:S04]  /*0810*/  ISETP.GT.U32.AND.EX P0, PT, R13, R19, PT, P0 ;  /* 0x000000130d00720c */ /* 0x000fc80003f04100 */
[----:B------:R-:W-:Y:S02]  /*0820*/  SEL R13, R13, R19, P0 ;  /* 0x000000130d0d7207 */ /* 0x000fe40000000000 */
[----:B------:R-:W4:Y:S01]  /*0830*/  LDG.E.64.CONSTANT R18, desc[UR14][R8.64+0x1000] ;  /* 0x0010000e08127981 */ /* 0x000f22000c1e9b00 */
[----:B------:R-:W-:-:S04]  /*0840*/  SEL R23, R12, R23, P0 ;  /* 0x000000170c177207 */ /* 0x000fc80000000000 */
[----:B------:R-:W-:-:S04]  /*0850*/  ISETP.GT.U32.AND P0, PT, R10, R23, PT ;  /* 0x000000170a00720c */ /* 0x000fc80003f04070 */
[----:B------:R-:W-:-:S04]  /*0860*/  ISETP.GT.U32.AND.EX P0, PT, R11, R13, PT, P0 ;  /* 0x0000000d0b00720c */ /* 0x000fc80003f04100 */
[----:B------:R-:W-:Y:S02]  /*0870*/  SEL R23, R10, R23, P0 ;  /* 0x000000170a177207 */ /* 0x000fe40000000000 */
[----:B------:R-:W-:Y:S02]  /*0880*/  SEL R27, R11, R13, P0 ;  /* 0x0000000d0b1b7207 */ /* 0x000fe40000000000 */
[----:B------:R-:W5:Y:S01]  /*0890*/  LDG.E.64.CONSTANT R10, desc[UR14][R8.64+0x1800] ;  /* 0x0018000e080a7981 */ /* 0x000f62000c1e9b00 */
[----:B---3--:R-:W-:Y:S02]  /*08a0*/  IADD3 R13, P1, PT, RZ, -R14, RZ ;  /* 0x8000000eff0d7210 */ /* 0x008fe40007f3e0ff */
[----:B------:R-:W-:-:S03]  /*08b0*/  ISETP.LT.AND P0, PT, R15, RZ, PT ;  /* 0x000000ff0f00720c */ /* 0x000fc60003f01270 */
[----:B------:R-:W-:Y:S01]  /*08c0*/  IMAD.X R12, RZ, RZ, ~R15, P1 ;  /* 0x000000ffff0c7224 */ /* 0x000fe200008e0e0f */
[----:B------:R-:W-:-:S04]  /*08d0*/  SEL R14, R13, R14, P0 ;  /* 0x0000000e0d0e7207 */ /* 0x000fc80000000000 */
[----:B------:R-:W-:-:S04]  /*08e0*/  SEL R15, R12, R15, P0 ;  /* 0x0000000f0c0f7207 */ /* 0x000fc80000000000 */
[----:B------:R-:W0:Y:S01]  /*08f0*/  I2F.F64.U64 R12, R14 ;  /* 0x0000000e000c7312 */ /* 0x000e220000301800 */
[-C--:B--2---:R-:W-:Y:S02]  /*0900*/  IADD3 R29, P1, PT, RZ, -R30.reuse, RZ ;  /* 0x8000001eff1d7210 */ /* 0x084fe40007f3e0ff */
[----:B------:R-:W-:Y:S01]  /*0910*/  ISETP.LT.AND P0, PT, R31, RZ, PT ;  /* 0x000000ff1f00720c */ /* 0x000fe20003f01270 */
[----:B0-----:R-:W-:Y:S02]  /*0920*/  DADD R12, R20, R12 ;  /* 0x00000000140c7229 */ /* 0x001fe4000000000c */
        /* <DEDUP_REMOVED lines=13> */
[----:B-----5:R-:W-:Y:S01]  /*0a00*/  IADD3 R25, P1, PT, RZ, -R10, RZ ;  /* 0x8000000aff197210 */ /* 0x020fe20007f3e0ff */
[----:B------:R-:W0:Y:S01]  /*0a10*/  I2F.F64.U64 R12, R18 ;  /* 0x00000012000c7312 */ /* 0x000e220000301800 */
[----:B------:R-:W-:Y:S02]  /*0a20*/  SEL R23, R24, R23, P0 ;  /* 0x0000001718177207 */ /* 0x000fe40000000000 */
[----:B------:R-:W-:Y:S01]  /*0a30*/  ISETP.LT.AND P0, PT, R11, RZ, PT ;  /* 0x000000ff0b00720c */ /* 0x000fe20003f01270 */
[----:B------:R-:W-:-:S03]  /*0a40*/  IMAD.X R29, RZ, RZ, ~R11, P1 ;  /* 0x000000ffff1d7224 */ /* 0x000fc600008e0e0b */
[----:B------:R-:W-:Y:S02]  /*0a50*/  SEL R10, R25, R10, P0 ;  /* 0x0000000a190a7207 */ /* 0x000fe40000000000 */
[----:B------:R-:W-:-:S04]  /*0a60*/  SEL R11, R29, R11, P0 ;  /* 0x0000000b1d0b7207 */ /* 0x000fc80000000000 */
[----:B------:R-:W1:Y:S01]  /*0a70*/  I2F.F64.U64 R24, R10 ;  /* 0x0000000a00187312 */ /* 0x000e620000301800 */
[----:B0-----:R-:W-:-:S08]  /*0a80*/  DADD R12, R30, R12 ;  /* 0x000000001e0c7229 */ /* 0x001fd0000000000c */
[----:B-1----:R-:W-:Y:S01]  /*0a90*/  DADD R12, R12, R24 ;  /* 0x000000000c0c7229 */ /* 0x002fe20000000018 */
[----:B------:R-:W2:Y:S01]  /*0aa0*/  LDG.E.64.CONSTANT R24, desc[UR14][R8.64+0x2000] ;  /* 0x0020000e08187981 */ /* 0x000ea2000c1e9b00 */
[----:B------:R-:W-:-:S04]  /*0ab0*/  ISETP.GT.U32.AND P0, PT, R16, R23, PT ;  /* 0x000000171000720c */ /* 0x000fc80003f04070 */
[----:B------:R-:W-:-:S04]  /*0ac0*/  ISETP.GT.U32.AND.EX P0, PT, R17, R27, PT, P0 ;  /* 0x0000001b1100720c */ /* 0x000fc80003f04100 */
[----:B------:R-:W-:Y:S02]  /*0ad0*/  SEL R23, R16, R23, P0 ;  /* 0x0000001710177207 */ /* 0x000fe40000000000 */
[----:B------:R-:W-:Y:S02]  /*0ae0*/  SEL R27, R17, R27, P0 ;  /* 0x0000001b111b7207 */ /* 0x000fe40000000000 */
[----:B------:R-:W3:Y:S01]  /*0af0*/  LDG.E.64.CONSTANT R16, desc[UR14][R8.64+0x2800] ;  /* 0x0028000e08107981 */ /* 0x000ee2000c1e9b00 */
[----:B------:R-:W-:-:S04]  /*0b00*/  ISETP.GT.U32.AND P0, PT, R14, R23, PT ;  /* 0x000000170e00720c */ /* 0x000fc80003f04070 */
[----:B------:R-:W-:-:S04]  /*0b10*/  ISETP.GT.U32.AND.EX P0, PT, R15, R27, PT, P0 ;  /* 0x0000001b0f00720c */ /* 0x000fc80003f04100 */
[----:B------:R-:W-:Y:S02]  /*0b20*/  SEL R23, R14, R23, P0 ;  /* 0x000000170e177207 */ /* 0x000fe40000000000 */
[----:B------:R-:W-:Y:S02]  /*0b30*/  SEL R27, R15, R27, P0 ;  /* 0x0000001b0f1b7207 */ /* 0x000fe40000000000 */
[----:B------:R-:W4:Y:S01]  /*0b40*/  LDG.E.64.CONSTANT R14, desc[UR14][R8.64+0x3000] ;  /* 0x0030000e080e7981 */ /* 0x000f22000c1e9b00 */
[----:B------:R-:W-:-:S04]  /*0b50*/  ISETP.GT.U32.AND P0, PT, R20, R23, PT ;  /* 0x000000171400720c */ /* 0x000fc80003f04070 */
[----:B------:R-:W-:-:S04]  /*0b60*/  ISETP.GT.U32.AND.EX P0, PT, R21, R27, PT, P0 ;  /* 0x0000001b1500720c */ /* 0x000fc80003f04100 */
[----:B------:R-:W-:Y:S02]  /*0b70*/  SEL R29, R20, R23, P0 ;  /* 0x00000017141d7207 */ /* 0x000fe40000000000 */
[----:B------:R-:W-:Y:S02]  /*0b80*/  SEL R27, R21, R27, P0 ;  /* 0x0000001b151b7207 */ /* 0x000fe40000000000 */
[----:B------:R0:W5:Y:S02]  /*0b90*/  LDG.E.64.CONSTANT R20, desc[UR14][R8.64+0x3800] ;  /* 0x0038000e08147981 */ /* 0x000164000c1e9b00 */
[----:B0-----:R-:W-:-:S05]  /*0ba0*/  IADD3 R8, P3, PT, R8, 0x8000, RZ ;  /* 0x0000800008087810 */ /* 0x001fca0007f7e0ff */
[----:B------:R-:W-:Y:S01]  /*0bb0*/  IMAD.X R9, RZ, RZ, R9, P3 ;  /* 0x000000ffff097224 */ /* 0x000fe200018e0609 */
[----:B--2---:R-:W-:Y:S02]  /*0bc0*/  IADD3 R31, P1, PT, RZ, -R24, RZ ;  /* 0x80000018ff1f7210 */ /* 0x004fe40007f3e0ff */
[----:B------:R-:W-:-:S03]  /*0bd0*/  ISETP.LT.AND P0, PT, R25, RZ, PT ;  /* 0x000000ff1900720c */ /* 0x000fc60003f01270 */
[----:B------:R-:W-:Y:S01]  /*0be0*/  IMAD.X R23, RZ, RZ, ~R25, P1 ;  /* 0x000000ffff177224 */ /* 0x000fe200008e0e19 */
[----:B------:R-:W-:-:S04]  /*0bf0*/  SEL R22, R31, R24, P0 ;  /* 0x000000181f167207 */ /* 0x000fc80000000000 */
[----:B------:R-:W-:-:S04]  /*0c00*/  SEL R23, R23, R25, P0 ;  /* 0x0000001917177207 */ /* 0x000fc80000000000 */
[----:B------:R-:W0:Y:S01]  /*0c10*/  I2F.F64.U64 R24, R22 ;  /* 0x0000001600187312 */ /* 0x000e220000301800 */
[----:B------:R-:W-:-:S04]  /*0c20*/  ISETP.GT.U32.AND P0, PT, R18, R29, PT ;  /* 0x0000001d1200720c */ /* 0x000fc80003f04070 */
[----:B------:R-:W-:-:S04]  /*0c30*/  ISETP.GT.U32.AND.EX P0, PT, R19, R27, PT, P0 ;  /* 0x0000001b1300720c */ /* 0x000fc80003f04100 */
[----:B------:R-:W-:Y:S01]  /*0c40*/  SEL R19, R19, R27, P0 ;  /* 0x0000001b13137207 */ /* 0x000fe20000000000 */
[----:B0-----:R-:W-:Y:S01]  /*0c50*/  DADD R12, R12, R24 ;  /* 0x000000000c0c7229 */ /* 0x001fe20000000018 */
[----:B------:R-:W-:-:S04]  /*0c60*/  SEL R25, R18, R29, P0 ;  /* 0x0000001d12197207 */ /* 0x000fc80000000000 */
[----:B------:R-:W-:Y:S02]  /*0c70*/  ISETP.GT.U32.AND P0, PT, R10, R25, PT ;  /* 0x000000190a00720c */ /* 0x000fe40003f04070 */
[----:B---3--:R-:W-:Y:S02]  /*0c80*/  IADD3 R27, P2, PT, RZ, -R16, RZ ;  /* 0x80000010ff1b7210 */ /* 0x008fe40007f5e0ff */
[----:B------:R-:W-:-:S04]  /*0c90*/  ISETP.GT.U32.AND.EX P0, PT, R11, R19, PT, P0 ;  /* 0x000000130b00720c */ /* 0x000fc80003f04100 */
[----:B------:R-:W-:Y:S02]  /*0ca0*/  SEL R25, R10, R25, P0 ;  /* 0x000000190a197207 */ /* 0x000fe40000000000 */
[----:B------:R-:W-:Y:S01]  /*0cb0*/  SEL R19, R11, R19, P0 ;  /* 0x000000130b137207 */ /* 0x000fe20000000000 */
[----:B------:R-:W-:Y:S01]  /*0cc0*/  IMAD.X R11, RZ, RZ, ~R17, P2 ;  /* 0x000000ffff0b7224 */ /* 0x000fe200010e0e11 */
[----:B------:R-:W-:Y:S02]  /*0cd0*/  ISETP.LT.AND P1, PT, R17, RZ, PT ;  /* 0x000000ff1100720c */ /* 0x000fe40003f21270 */
[----:B------:R-:W-:Y:S02]  /*0ce0*/  ISETP.GT.U32.AND P0, PT, R22, R25, PT ;  /* 0x000000191600720c */ /* 0x000fe40003f04070 */
[----:B------:R-:W-:Y:S02]  /*0cf0*/  SEL R11, R11, R17, P1 ;  /* 0x000000110b0b7207 */ /* 0x000fe40000800000 */
[----:B------:R-:W-:-:S02]  /*0d00*/  ISETP.GT.U32.AND.EX P0, PT, R23, R19, PT, P0 ;  /* 0x000000131700720c */ /* 0x000fc40003f04100 */
[----:B----4-:R-:W-:Y:S02]  /*0d10*/  IADD3 R17, P2, PT, RZ, -R14, RZ ;  /* 0x8000000eff117210 */ /* 0x010fe40007f5e0ff */
[----:B------:R-:W-:Y:S02]  /*0d20*/  SEL R10, R27, R16, P1 ;  /* 0x000000101b0a7207 */ /* 0x000fe40000800000 */
[----:B------:R-:W-:Y:S01]  /*0d30*/  SEL R25, R22, R25, P0 ;  /* 0x0000001916197207 */ /* 0x000fe20000000000 */
[----:B------:R-:W-:Y:S01]  /*0d40*/  IMAD.X R27, RZ, RZ, ~R15, P2 ;  /* 0x000000ffff1b7224 */ /* 0x000fe200010e0e0f */
[----:B------:R-:W-:Y:S02]  /*0d50*/  ISETP.LT.AND P1, PT, R15, RZ, PT ;  /* 0x000000ff0f00720c */ /* 0x000fe40003f21270 */
[----:B------:R-:W-:Y:S02]  /*0d60*/  SEL R23, R23, R19, P0 ;  /* 0x0000001317177207 */ /* 0x000fe40000000000 */
[----:B------:R-:W-:-:S02]  /*0d70*/  ISETP.GT.U32.AND P0, PT, R10, R25, PT ;  /* 0x000000190a00720c */ /* 0x000fc40003f04070 */
[----:B------:R-:W-:Y:S02]  /*0d80*/  SEL R15, R27, R15, P1 ;  /* 0x0000000f1b0f7207 */ /* 0x000fe40000800000 */
[----:B-----5:R-:W-:Y:S02]  /*0d90*/  IADD3 R27, P2, PT, RZ, -R20, RZ ;  /* 0x80000014ff1b7210 */ /* 0x020fe40007f5e0ff */
[----:B------:R-:W-:Y:S02]  /*0da0*/  ISETP.GT.U32.AND.EX P0, PT, R11, R23, PT, P0 ;  /* 0x000000170b00720c */ /* 0x000fe40003f04100 */
[----:B------:R-:W-:Y:S02]  /*0db0*/  SEL R14, R17, R14, P1 ;  /* 0x0000000e110e7207 */ /* 0x000fe40000800000 */
[----:B------:R-:W0:Y:S01]  /*0dc0*/  I2F.F64.U64 R16, R10 ;  /* 0x0000000a00107312 */ /* 0x000e220000301800 */
[----:B------:R-:W-:Y:S01]  /*0dd0*/  SEL R25, R10, R25, P0 ;  /* 0x000000190a197207 */ /* 0x000fe20000000000 */
[----:B------:R-:W-:Y:S01]  /*0de0*/  IMAD.X R19, RZ, RZ, ~R21, P2 ;  /* 0x000000ffff137224 */ /* 0x000fe200010e0e15 */
[----:B------:R-:W-:-:S02]  /*0df0*/  ISETP.LT.AND P1, PT, R21, RZ, PT ;  /* 0x000000ff1500720c */ /* 0x000fc40003f21270 */
[----:B------:R-:W-:Y:S02]  /*0e00*/  SEL R23, R11, R23, P0 ;  /* 0x000000170b177207 */ /* 0x000fe40000000000 */
[----:B------:R-:W-:Y:S02]  /*0e10*/  ISETP.GT.U32.AND P0, PT, R14, R25, PT ;  /* 0x000000190e00720c */ /* 0x000fe40003f04070 */
[----:B------:R-:W-:Y:S02]  /*0e20*/  SEL R18, R27, R20, P1 ;  /* 0x000000141b127207 */ /* 0x000fe40000800000 */
[----:B------:R-:W-:Y:S02]  /*0e30*/  SEL R19, R19, R21, P1 ;  /* 0x0000001513137207 */ /* 0x000fe40000800000 */
[----:B------:R1:W2:Y:S01]  /*0e40*/  I2F.F64.U64 R20, R14 ;  /* 0x0000000e00147312 */ /* 0x0002a20000301800 */
[----:B------:R-:W-:Y:S02]  /*0e50*/  ISETP.GT.U32.AND.EX P0, PT, R15, R23, PT, P0 ;  /* 0x000000170f00720c */ /* 0x000fe40003f04100 */
[----:B------:R-:W-:-:S02]  /*0e60*/  IADD3 R28, P1, PT, R28, -0x10, RZ ;  /* 0xfffffff01c1c7810 */ /* 0x000fc40007f3e0ff */
[----:B------:R-:W-:Y:S01]  /*0e70*/  SEL R25, R14, R25, P0 ;  /* 0x000000190e197207 */ /* 0x000fe20000000000 */
[----:B0-----:R-:W-:Y:S01]  /*0e80*/  DADD R12, R12, R16 ;  /* 0x000000000c0c7229 */ /* 0x001fe20000000010 */
[----:B------:R-:W-:Y:S02]  /*0e90*/  IADD3.X R0, PT, PT, R0, -0x1, RZ, P1, !PT ;  /* 0xffffffff00007810 */ /* 0x000fe40000ffe4ff */
[----:B-1----:R-:W-:Y:S02]  /*0ea0*/  SEL R15, R15, R23, P0 ;  /* 0x000000170f0f7207 */ /* 0x002fe40000000000 */
[----:B------:R-:W-:Y:S01]  /*0eb0*/  ISETP.NE.U32.AND P0, PT, R28, RZ, PT ;  /* 0x000000ff1c00720c */ /* 0x000fe20003f05070 */
[----:B------:R-:W0:Y:S03]  /*0ec0*/  I2F.F64.U64 R16, R18 ;  /* 0x0000001200107312 */ /* 0x000e260000301800 */
[----:B------:R-:W-:Y:S01]  /*0ed0*/  ISETP.NE.AND.EX P0, PT, R0, RZ, PT, P0 ;  /* 0x000000ff0000720c */ /* 0x000fe20003f05300 */
[----:B--2---:R-:W-:Y:S01]  /*0ee0*/  DADD R12, R12, R20 ;  /* 0x000000000c0c7229 */ /* 0x004fe20000000014 */
[----:B------:R-:W-:-:S02]  /*0ef0*/  ISETP.GT.U32.AND P1, PT, R18, R25, PT ;  /* 0x000000191200720c */ /* 0x000fc40003f24070 */
[----:B------:R-:W-:Y:S02]  /*0f00*/  IADD3 R26, P2, PT, R26, 0x1000, RZ ;  /* 0x000010001a1a7810 */ /* 0x000fe40007f5e0ff */
[----:B------:R-:W-:-:S03]  /*0f10*/  ISETP.GT.U32.AND.EX P1, PT, R19, R15, PT, P1 ;  /* 0x0000000f1300720c */ /* 0x000fc60003f24110 */
[----:B------:R-:W-:Y:S01]  /*0f20*/  IMAD.X R3, RZ, RZ, R3, P2 ;  /* 0x000000ffff037224 */ /* 0x000fe200010e0603 */
[----:B------:R-:W-:Y:S01]  /*0f30*/  SEL R25, R18, R25, P1 ;  /* 0x0000001912197207 */ /* 0x000fe20000800000 */
[----:B0-----:R-:W-:Y:S01]  /*0f40*/  DADD R16, R12, R16 ;  /* 0x000000000c107229 */ /* 0x001fe20000000010 */
[----:B------:R-:W-:Y:S01]  /*0f50*/  SEL R23, R19, R15, P1 ;  /* 0x0000000f13177207 */ /* 0x000fe20000800000 */
[----:B------:R-:W-:Y:S09]  /*0f60*/  @P0 BRA `(.L_x_42) ;  /* 0xfffffff000dc0947 */ /* 0x000ff2000383ffff */
.L_x_41:
[----:B------:R-:W-:Y:S05]  /*0f70*/  BSYNC.RECONVERGENT B1 ;  /* 0x0000000000017941 */ /* 0x000fea0003800200 */
.L_x_40:
[----:B------:R-:W-:-:S04]  /*0f80*/  LOP3.LUT R8, R2, 0xf, RZ, 0xc0, !PT ;  /* 0x0000000f02087812 */ /* 0x000fc800078ec0ff */
[----:B------:R-:W-:-:S04]  /*0f90*/  ISETP.NE.U32.AND P0, PT, R8, RZ, PT ;  /* 0x000000ff0800720c */ /* 0x000fc80003f05070 */
[----:B------:R-:W-:-:S13]  /*0fa0*/  ISETP.NE.AND.EX P0, PT, RZ, RZ, PT, P0 ;  /* 0x000000ffff00720c */ /* 0x000fda0003f05300 */
[----:B------:R-:W-:Y:S05]  /*0fb0*/  @!P0 BRA `(.L_x_39) ;  /* 0x0000000c00308947 */ /* 0x000fea0003800000 */
[----:B------:R-:W-:Y:S01]  /*0fc0*/  ISETP.GE.U32.AND P1, PT, R8, 0x8, PT ;  /* 0x000000080800780c */ /* 0x000fe20003f26070 */
[----:B------:R-:W-:Y:S01]  /*0fd0*/  BSSY.RECONVERGENT B1, `(.L_x_43) ;  /* 0x000006e000017945 */ /* 0x000fe20003800200 */
[----:B------:R-:W-:Y:S02]  /*0fe0*/  LOP3.LUT R0, R2, 0x7, RZ, 0xc0, !PT ;  /* 0x0000000702007812 */ /* 0x000fe400078ec0ff */
[----:B------:R-:W-:Y:S02]  /*0ff0*/  ISETP.GE.U32.AND.EX P1, PT, RZ, RZ, PT, P1 ;  /* 0x000000ffff00720c */ /* 0x000fe40003f26110 */
[----:B------:R-:W-:-:S04]  /*1000*/  ISETP.NE.U32.AND P0, PT, R0, RZ, PT ;  /* 0x000000ff0000720c */ /* 0x000fc80003f05070 */
[----:B------:R-:W-:-:S07]  /*1010*/  ISETP.NE.AND.EX P0, PT, RZ, RZ, PT, P0 ;  /* 0x000000ffff00720c */ /* 0x000fce0003f05300 */
[----:B------:R-:W-:Y:S06]  /*1020*/  @!P1 BRA `(.L_x_44) ;  /* 0x0000000400a09947 */ /* 0x000fec0003800000 */
[----:B------:R-:W0:Y:S01]  /*1030*/  LDCU.64 UR4, c[0x0][0x380] ;  /* 0x00007000ff0477ac */ /* 0x000e220008000a00 */
[----:B------:R-:W-:Y:S02]  /*1040*/  IMAD.MOV.U32 R27, RZ, RZ, R3 ;  /* 0x000000ffff1b7224 */ /* 0x000fe400078e0003 */
[----:B------:R-:W-:-:S04]  /*1050*/  IMAD.WIDE.U32 R8, R6, UR12, R26 ;  /* 0x0000000c06087c25 */ /* 0x000fc8000f8e001a */
[----:B------:R-:W-:Y:S01]  /*1060*/  IMAD R9, R7, UR12, R9 ;  /* 0x0000000c07097c24 */ /* 0x000fe2000f8e0209 */
[----:B0-----:R-:W-:-:S04]  /*1070*/  LEA R28, P1, R8, UR4, 0x3 ;  /* 0x00000004081c7c11 */ /* 0x001fc8000f8218ff */
[----:B------:R-:W-:-:S05]  /*1080*/  LEA.HI.X R29, R8, UR5, R9, 0x3, P1 ;  /* 0x00000005081d7c11 */ /* 0x000fca00088f1c09 */
[----:B------:R-:W2:Y:S04]  /*1090*/  LDG.E.64.CONSTANT R8, desc[UR14][R28.64] ;  /* 0x0000000e1c087981 */ /* 0x000ea8000c1e9b00 */
[----:B------:R-:W3:Y:S04]  /*10a0*/  LDG.E.64.CONSTANT R10, desc[UR14][R28.64+0x800] ;  /* 0x0008000e1c0a7981 */ /* 0x000ee8000c1e9b00 */
[----:B------:R-:W4:Y:S04]  /*10b0*/  LDG.E.64.CONSTANT R20, desc[UR14][R28.64+0x1000] ;  /* 0x0010000e1c147981 */ /* 0x000f28000c1e9b00 */
[----:B------:R-:W5:Y:S04]  /*10c0*/  LDG.E.64.CONSTANT R18, desc[UR14][R28.64+0x1800] ;  /* 0x0018000e1c127981 */ /* 0x000f68000c1e9b00 */
        /* <DEDUP_REMOVED lines=11> */
[----:B------:R-:W-:-:S04]  /*1180*/  SEL R11, R27, R11, P1 ;  /* 0x0000000b1b0b7207 */ /* 0x000fc80000800000 */
[----:B------:R-:W1:Y:S01]  /*1190*/  I2F.F64.U64 R12, R10 ;  /* 0x0000000a000c7312 */ /* 0x000e620000301800 */
[----:B0-----:R-:W-:Y:S01]  /*11a0*/  DADD R14, R16, R14 ;  /* 0x00000000100e7229 */ /* 0x001fe2000000000e */
[----:B----4-:R-:W-:Y:S02]  /*11b0*/  IADD3 R17, P2, PT, RZ, -R20, RZ ;  /* 0x80000014ff117210 */ /* 0x010fe40007f5e0ff */
[----:B------:R-:W-:-:S05]  /*11c0*/  ISETP.LT.AND P1, PT, R21, RZ, PT ;  /* 0x000000ff1500720c */ /* 0x000fca0003f21270 */
[----:B-1----:R-:W-:Y:S01]  /*11d0*/  DADD R12, R14, R12 ;  /* 0x000000000e0c7229 */ /* 0x002fe2000000000c */
[----:B------:R-:W-:Y:S01]  /*11e0*/  IMAD.X R27, RZ, RZ, ~R21, P2 ;  /* 0x000000ffff1b7224 */ /* 0x000fe200010e0e15 */
[----:B------:R-:W2:Y:S01]  /*11f0*/  LDG.E.64.CONSTANT R14, desc[UR14][R28.64+0x2000] ;  /* 0x0020000e1c0e7981 */ /* 0x000ea2000c1e9b00 */
[----:B------:R-:W-:Y:S02]  /*1200*/  SEL R16, R17, R20, P1 ;  /* 0x0000001411107207 */ /* 0x000fe40000800000 */
[----:B-----5:R-:W-:Y:S02]  /*1210*/  ISETP.LT.AND P2, PT, R19, RZ, PT ;  /* 0x000000ff1300720c */ /* 0x020fe40003f41270 */
[----:B------:R-:W-:Y:S02]  /*1220*/  SEL R17, R27, R21, P1 ;  /* 0x000000151b117207 */ /* 0x000fe40000800000 */
[----:B------:R-:W-:-:S04]  /*1230*/  IADD3 R21, P1, PT, RZ, -R18, RZ ;  /* 0x80000012ff157210 */ /* 0x000fc80007f3e0ff */
[----:B------:R-:W-:Y:S01]  /*1240*/  SEL R18, R21, R18, P2 ;  /* 0x0000001215127207 */ /* 0x000fe20001000000 */
[----:B------:R-:W-:Y:S01]  /*1250*/  IMAD.X R27, RZ, RZ, ~R19, P1 ;  /* 0x000000ffff1b7224 */ /* 0x000fe200008e0e13 */
[C---:B------:R-:W-:Y:S01]  /*1260*/  ISETP.GT.U32.AND P1, PT, R8.reuse, R25, PT ;  /* 0x000000190800720c */ /* 0x040fe20003f24070 */
[----:B------:R-:W3:Y:S03]  /*1270*/  LDG.E.64.CONSTANT R20, desc[UR14][R28.64+0x2800] ;  /* 0x0028000e1c147981 */ /* 0x000ee6000c1e9b00 */
[----:B------:R-:W-:Y:S02]  /*1280*/  ISETP.GT.U32.AND.EX P1, PT, R9, R23, PT, P1 ;  /* 0x000000170900720c */ /* 0x000fe40003f24110 */
[----:B------:R-:W-:Y:S02]  /*1290*/  SEL R19, R27, R19, P2 ;  /* 0x000000131b137207 */ /* 0x000fe40001000000 */
[----:B------:R-:W-:-:S02]  /*12a0*/  SEL R27, R8, R25, P1 ;  /* 0x00000019081b7207 */ /* 0x000fc40000800000 */
[----:B------:R-:W4:Y:S01]  /*12b0*/  LDG.E.64.CONSTANT R24, desc[UR14][R28.64+0x3000] ;  /* 0x0030000e1c187981 */ /* 0x000f22000c1e9b00 */
[----:B------:R-:W-:Y:S02]  /*12c0*/  SEL R23, R9, R23, P1 ;  /* 0x0000001709177207 */ /* 0x000fe40000800000 */
[----:B------:R-:W-:-:S04]  /*12d0*/  ISETP.GT.U32.AND P1, PT, R10, R27, PT ;  /* 0x0000001b0a00720c */ /* 0x000fc80003f24070 */
[----:B------:R-:W-:-:S04]  /*12e0*/  ISETP.GT.U32.AND.EX P1, PT, R11, R23, PT, P1 ;  /* 0x000000170b00720c */ /* 0x000fc80003f24110 */
[----:B------:R-:W-:Y:S02]  /*12f0*/  SEL R27, R10, R27, P1 ;  /* 0x0000001b0a1b7207 */ /* 0x000fe40000800000 */
[----:B------:R-:W-:Y:S02]  /*1300*/  SEL R23, R11, R23, P1 ;  /* 0x000000170b177207 */ /* 0x000fe40000800000 */
[----:B------:R-:W-:Y:S01]  /*1310*/  ISETP.GT.U32.AND P1, PT, R16, R27, PT ;  /* 0x0000001b1000720c */ /* 0x000fe20003f24070 */
[----:B------:R-:W0:Y:S03]  /*1320*/  I2F.F64.U64 R8, R16 ;  /* 0x0000001000087312 */ /* 0x000e260000301800 */
[----:B------:R-:W-:-:S04]  /*1330*/  ISETP.GT.U32.AND.EX P1, PT, R17, R23, PT, P1 ;  /* 0x000000171100720c */ /* 0x000fc80003f24110 */
[----:B------:R-:W-:Y:S02]  /*1340*/  SEL R11, R16, R27, P1 ;  /* 0x0000001b100b7207 */ /* 0x000fe40000800000 */
[----:B------:R-:W-:Y:S02]  /*1350*/  SEL R23, R17, R23, P1 ;  /* 0x0000001711177207 */ /* 0x000fe40000800000 */
[----:B------:R-:W-:-:S04]  /*1360*/  ISETP.GT.U32.AND P1, PT, R18, R11, PT ;  /* 0x0000000b1200720c */ /* 0x000fc80003f24070 */
[C---:B------:R-:W-:Y:S01]  /*1370*/  ISETP.GT.U32.AND.EX P1, PT, R19.reuse, R23, PT, P1 ;  /* 0x000000171300720c */ /* 0x040fe20003f24110 */
[----:B0-----:R-:W-:Y:S01]  /*1380*/  DADD R8, R12, R8 ;  /* 0x000000000c087229 */ /* 0x001fe20000000008 */
[----:B------:R-:W0:Y:S02]  /*1390*/  I2F.F64.U64 R12, R18 ;  /* 0x00000012000c7312 */ /* 0x000e240000301800 */
[----:B------:R-:W-:Y:S02]  /*13a0*/  SEL R17, R18, R11, P1 ;  /* 0x0000000b12117207 */ /* 0x000fe40000800000 */
[----:B------:R-:W-:-:S03]  /*13b0*/  SEL R23, R19, R23, P1 ;  /* 0x0000001713177207 */ /* 0x000fc60000800000 */
[----:B0-----:R-:W-:Y:S01]  /*13c0*/  DADD R12, R8, R12 ;  /* 0x00000000080c7229 */ /* 0x001fe2000000000c */
[----:B--2---:R-:W-:Y:S02]  /*13d0*/  IADD3 R27, P3, PT, RZ, -R14, RZ ;  /* 0x8000000eff1b7210 */ /* 0x004fe40007f7e0ff */
[----:B------:R-:W-:-:S03]  /*13e0*/  ISETP.LT.AND P2, PT, R15, RZ, PT ;  /* 0x000000ff0f00720c */ /* 0x000fc60003f41270 */
[----:B------:R-:W-:Y:S01]  /*13f0*/  IMAD.X R11, RZ, RZ, ~R15, P3 ;  /* 0x000000ffff0b7224 */ /* 0x000fe200018e0e0f */
[----:B------:R-:W-:-:S04]  /*1400*/  SEL R10, R27, R14, P2 ;  /* 0x0000000e1b0a7207 */ /* 0x000fc80001000000 */
[----:B------:R-:W-:Y:S02]  /*1410*/  SEL R11, R11, R15, P2 ;  /* 0x0000000f0b0b7207 */ /* 0x000fe40001000000 */
[C---:B------:R-:W-:Y:S02]  /*1420*/  ISETP.GT.U32.AND P1, PT, R10.reuse, R17, PT ;  /* 0x000000110a00720c */ /* 0x040fe40003f24070 */
[-C--:B---3--:R-:W-:Y:S02]  /*1430*/  IADD3 R15, P2, PT, RZ, -R20.reuse, RZ ;  /* 0x80000014ff0f7210 */ /* 0x088fe40007f5e0ff */
[----:B------:R-:W-:Y:S01]  /*1440*/  ISETP.GT.U32.AND.EX P1, PT, R11, R23, PT, P1 ;  /* 0x000000170b00720c */ /* 0x000fe20003f24110 */
[----:B------:R0:W1:Y:S01]  /*1450*/  I2F.F64.U64 R8, R10 ;  /* 0x0000000a00087312 */ /* 0x0000620000301800 */
[----:B------:R-:W-:Y:S02]  /*1460*/  ISETP.LT.AND P4, PT, R21, RZ, PT ;  /* 0x000000ff1500720c */ /* 0x000fe40003f81270 */
[----:B------:R-:W-:Y:S01]  /*1470*/  SEL R19, R10, R17, P1 ;  /* 0x000000110a137207 */ /* 0x000fe20000800000 */
[----:B------:R-:W-:Y:S01]  /*1480*/  IMAD.X R17, RZ, RZ, ~R21, P2 ;  /* 0x000000ffff117224 */ /* 0x000fe200010e0e15 */
[----:B------:R-:W-:-:S02]  /*1490*/  SEL R14, R15, R20, P4 ;  /* 0x000000140f0e7207 */ /* 0x000fc40002000000 */
[----:B----4-:R-:W-:Y:S02]  /*14a0*/  IADD3 R27, P3, PT, RZ, -R24, RZ ;  /* 0x80000018ff1b7210 */ /* 0x010fe40007f7e0ff */
[----:B------:R-:W-:Y:S02]  /*14b0*/  SEL R15, R17, R21, P4 ;  /* 0x00000015110f7207 */ /* 0x000fe40002000000 */
[----:B------:R-:W-:Y:S01]  /*14c0*/  ISETP.LT.AND P2, PT, R25, RZ, PT ;  /* 0x000000ff1900720c */ /* 0x000fe20003f41270 */
[----:B------:R-:W-:Y:S01]  /*14d0*/  IMAD.X R21, RZ, RZ, ~R25, P3 ;  /* 0x000000ffff157224 */ /* 0x000fe200018e0e19 */
[----:B------:R-:W-:Y:S01]  /*14e0*/  SEL R23, R11, R23, P1 ;  /* 0x000000170b177207 */ /* 0x000fe20000800000 */
[----:B------:R-:W2:Y:S01]  /*14f0*/  I2F.F64.U64 R16, R14 ;  /* 0x0000000e00107312 */ /* 0x000ea20000301800 */
[----:B------:R-:W-:Y:S02]  /*1500*/  ISETP.GT.U32.AND P1, PT, R14, R19, PT ;  /* 0x000000130e00720c */ /* 0x000fe40003f24070 */
[----:B0-----:R-:W-:-:S02]  /*1510*/  IADD3 R11, P3, PT, RZ, -R30, RZ ;  /* 0x8000001eff0b7210 */ /* 0x001fc40007f7e0ff */
[----:B------:R-:W-:Y:S02]  /*1520*/  SEL R20, R27, R24, P2 ;  /* 0x000000181b147207 */ /* 0x000fe40001000000 */
[----:B------:R-:W-:Y:S02]  /*1530*/  SEL R21, R21, R25, P2 ;  /* 0x0000001915157207 */ /* 0x000fe40001000000 */
[----:B------:R-:W-:Y:S01]  /*1540*/  ISETP.GT.U32.AND.EX P1, PT, R15, R23, PT, P1 ;  /* 0x000000170f00720c */ /* 0x000fe20003f24110 */
[----:B-1----:R-:W-:Y:S01]  /*1550*/  DADD R8, R12, R8 ;  /* 0x000000000c087229 */ /* 0x002fe20000000008 */
[----:B------:R-:W-:Y:S01]  /*1560*/  ISETP.LT.AND P2, PT, R31, RZ, PT ;  /* 0x000000ff1f00720c */ /* 0x000fe20003f41270 */
[----:B------:R-:W-:Y:S01]  /*1570*/  IMAD.X R25, RZ, RZ, ~R31, P3 ;  /* 0x000000ffff197224 */ /* 0x000fe200018e0e1f */
[----:B------:R-:W0:Y:S01]  /*1580*/  I2F.F64.U64 R12, R20 ;  /* 0x00000014000c7312 */ /* 0x000e220000301800 */
[----:B------:R-:W-:Y:S02]  /*1590*/  SEL R19, R14, R19, P1 ;  /* 0x000000130e137207 */ /* 0x000fe40000800000 */
[----:B------:R-:W-:-:S02]  /*15a0*/  SEL R10, R11, R30, P2 ;  /* 0x0000001e0b0a7207 */ /* 0x000fc40001000000 */
[----:B------:R-:W-:Y:S02]  /*15b0*/  SEL R11, R25, R31, P2 ;  /* 0x0000001f190b7207 */ /* 0x000fe40001000000 */
[----:B------:R-:W-:Y:S02]  /*15c0*/  SEL R23, R15, R23, P1 ;  /* 0x000000170f177207 */ /* 0x000fe40000800000 */
[----:B------:R-:W-:Y:S01]  /*15d0*/  ISETP.GT.U32.AND P1, PT, R20, R19, PT ;  /* 0x000000131400720c */ /* 0x000fe20003f24070 */
[----:B--2---:R-:W-:Y:S01]  /*15e0*/  DADD R8, R8, R16 ;  /* 0x0000000008087229 */ /* 0x004fe20000000010 */
[----:B------:R-:W1:Y:S02]  /*15f0*/  I2F.F64.U64 R16, R10 ;  /* 0x0000000a00107312 */ /* 0x000e640000301800 */
[----:B------:R-:W-:-:S04]  /*1600*/  ISETP.GT.U32.AND.EX P1, PT, R21, R23, PT, P1 ;  /* 0x000000171500720c */ /* 0x000fc80003f24110 */
[----:B------:R-:W-:Y:S01]  /*1610*/  SEL R19, R20, R19, P1 ;  /* 0x0000001314137207 */ /* 0x000fe20000800000 */
[----:B0-----:R-:W-:Y:S01]  /*1620*/  DADD R8, R8, R12 ;  /* 0x0000000008087229 */ /* 0x001fe2000000000c */
[----:B------:R-:W-:Y:S02]  /*1630*/  SEL R23, R21, R23, P1 ;  /* 0x0000001715177207 */ /* 0x000fe40000800000 */
[----:B------:R-:W-:Y:S02]  /*1640*/  ISETP.GT.U32.AND P1, PT, R10, R19, PT ;  /* 0x000000130a00720c */ /* 0x000fe40003f24070 */
[----:B------:R-:W-:Y:S02]  /*1650*/  IADD3 R26, P2, PT, R26, 0x800, RZ ;  /* 0x000008001a1a7810 */ /* 0x000fe40007f5e0ff */
[----:B------:R-:W-:Y:S01]  /*1660*/  ISETP.GT.U32.AND.EX P1, PT, R11, R23, PT, P1 ;  /* 0x000000170b00720c */ /* 0x000fe20003f24110 */
[----:B-1----:R-:W-:Y:S02]  /*1670*/  DADD R16, R8, R16 ;  /* 0x0000000008107229 */ /* 0x002fe40000000010 */
[----:B------:R-:W-:Y:S01]  /*1680*/  IMAD.X R3, RZ, RZ, R3, P2 ;  /* 0x000000ffff037224 */ /* 0x000fe200010e0603 */
[----:B------:R-:W-:-:S02]  /*1690*/  SEL R25, R10, R19, P1 ;  /* 0x000000130a197207 */ /* 0x000fc40000800000 */
[----:B------:R-:W-:-:S07]  /*16a0*/  SEL R23, R11, R23, P1 ;  /* 0x000000170b177207 */ /* 0x000fce0000800000 */
.L_x_44:
[----:B------:R-:W-:Y:S05]  /*16b0*/  BSYNC.RECONVERGENT B1 ;  /* 0x0000000000017941 */ /* 0x000fea0003800200 */
.L_x_43:
[----:B------:R-:W-:Y:S05]  /*16c0*/  @!P0 BRA `(.L_x_39) ;  /* 0x00000004006c8947 */ /* 0x000fea0003800000 */
[----:B------:R-:W-:Y:S01]  /*16d0*/  ISETP.GE.U32.AND P1, PT, R0, 0x4, PT ;  /* 0x000000040000780c */ /* 0x000fe20003f26070 */
[----:B------:R-:W-:Y:S01]  /*16e0*/  IMAD.MOV.U32 R0, RZ, RZ, RZ ;  /* 0x000000ffff007224 */ /* 0x000fe200078e00ff */
[----:B------:R-:W-:Y:S01]  /*16f0*/  LOP3.LUT R2, R2, 0x3, RZ, 0xc0, !PT ;  /* 0x0000000302027812 */ /* 0x000fe200078ec0ff */
[----:B------:R-:W-:Y:S01]  /*1700*/  BSSY.RECONVERGENT B1, `(.L_x_45) ;  /* 0x000003d000017945 */ /* 0x000fe20003800200 */
[----:B------:R-:W-:Y:S02]  /*1710*/  ISETP.GE.U32.AND.EX P1, PT, RZ, RZ, PT, P1 ;  /* 0x000000ffff00720c */ /* 0x000fe40003f26110 */
[----:B------:R-:W-:-:S04]  /*1720*/  ISETP.NE.U32.AND P0, PT, R2, RZ, PT ;  /* 0x000000ff0200720c */ /* 0x000fc80003f05070 */
[----:B------:R-:W-:-:S07]  /*1730*/  ISETP.NE.AND.EX P0, PT, R0, RZ, PT, P0 ;  /* 0x000000ff0000720c */ /* 0x000fce0003f05300 */
        /* <DEDUP_REMOVED lines=10> */
[----:B------:R0:W5:Y:S01]  /*17e0*/  LDG.E.64.CONSTANT R10, desc[UR14][R14.64+0x1800] ;  /* 0x0018000e0e0a7981 */ /* 0x000162000c1e9b00 */
[----:B--2---:R-:W-:-:S02]  /*17f0*/  IADD3 R21, P2, PT, RZ, -R12, RZ ;  /* 0x8000000cff157210 */ /* 0x004fc40007f5e0ff */
[----:B------:R-:W-:Y:S02]  /*1800*/  ISETP.LT.AND P1, PT, R13, RZ, PT ;  /* 0x000000ff0d00720c */ /* 0x000fe40003f21270 */
[----:B---3--:R-:W-:Y:S01]  /*1810*/  ISETP.LT.AND P4, PT, R19, RZ, PT ;  /* 0x000000ff1300720c */ /* 0x008fe20003f81270 */
[----:B------:R-:W-:Y:S01]  /*1820*/  IMAD.X R27, RZ, RZ, ~R13, P2 ;  /* 0x000000ffff1b7224 */ /* 0x000fe200010e0e0d */
[----:B------:R-:W-:Y:S02]  /*1830*/  SEL R12, R21, R12, P1 ;  /* 0x0000000c150c7207 */ /* 0x000fe40000800000 */
[----:B------:R-:W-:Y:S02]  /*1840*/  IADD3 R21, P2, PT, RZ, -R18, RZ ;  /* 0x80000012ff157210 */ /* 0x000fe40007f5e0ff */
[----:B------:R-:W-:Y:S02]  /*1850*/  SEL R13, R27, R13, P1 ;  /* 0x0000000d1b0d7207 */ /* 0x000fe40000800000 */
[----:B------:R-:W-:Y:S01]  /*1860*/  ISETP.GT.U32.AND P1, PT, R12, R25, PT ;  /* 0x000000190c00720c */ /* 0x000fe20003f24070 */
[----:B------:R-:W-:Y:S01]  /*1870*/  IMAD.X R27, RZ, RZ, ~R19, P2 ;  /* 0x000000ffff1b7224 */ /* 0x000fe200010e0e13 */
[----:B0-----:R-:W0:Y:S01]  /*1880*/  I2F.F64.U64 R14, R12 ;  /* 0x0000000c000e7312 */ /* 0x001e220000301800 */
[----:B----4-:R-:W-:-:S02]  /*1890*/  IADD3 R29, P3, PT, RZ, -R8, RZ ;  /* 0x80000008ff1d7210 */ /* 0x010fc40007f7e0ff */
[----:B------:R-:W-:Y:S02]  /*18a0*/  ISETP.GT.U32.AND.EX P1, PT, R13, R23, PT, P1 ;  /* 0x000000170d00720c */ /* 0x000fe40003f24110 */
[----:B------:R-:W-:Y:S01]  /*18b0*/  SEL R19, R27, R19, P4 ;  /* 0x000000131b137207 */ /* 0x000fe20002000000 */
[----:B------:R-:W-:Y:S01]  /*18c0*/  IMAD.X R27, RZ, RZ, ~R9, P3 ;  /* 0x000000ffff1b7224 */ /* 0x000fe200018e0e09 */
[----:B------:R-:W-:Y:S02]  /*18d0*/  SEL R18, R21, R18, P4 ;  /* 0x0000001215127207 */ /* 0x000fe40002000000 */
[----:B------:R-:W-:Y:S02]  /*18e0*/  SEL R25, R12, R25, P1 ;  /* 0x000000190c197207 */ /* 0x000fe40000800000 */
[----:B------:R-:W-:Y:S01]  /*18f0*/  ISETP.LT.AND P2, PT, R9, RZ, PT ;  /* 0x000000ff0900720c */ /* 0x000fe20003f41270 */
[----:B------:R-:W1:Y:S01]  /*1900*/  I2F.F64.U64 R20, R18 ;  /* 0x0000001200147312 */ /* 0x000e620000301800 */
[----:B------:R-:W-:-:S02]  /*1910*/  SEL R23, R13, R23, P1 ;  /* 0x000000170d177207 */ /* 0x000fc40000800000 */
[C---:B------:R-:W-:Y:S01]  /*1920*/  ISETP.GT.U32.AND P1, PT, R18.reuse, R25, PT ;  /* 0x000000191200720c */ /* 0x040fe20003f24070 */
[----:B0-----:R-:W-:Y:S01]  /*1930*/  DADD R14, R16, R14 ;  /* 0x00000000100e7229 */ /* 0x001fe2000000000e */
[----:B------:R-:W-:Y:S02]  /*1940*/  SEL R9, R27, R9, P2 ;  /* 0x000000091b097207 */ /* 0x000fe40001000000 */
[----:B-----5:R-:W-:Y:S02]  /*1950*/  IADD3 R27, P3, PT, RZ, -R10, RZ ;  /* 0x8000000aff1b7210 */ /* 0x020fe40007f7e0ff */
[----:B------:R-:W-:Y:S02]  /*1960*/  SEL R8, R29, R8, P2 ;  /* 0x000000081d087207 */ /* 0x000fe40001000000 */
[----:B------:R-:W-:Y:S01]  /*1970*/  ISETP.GT.U32.AND.EX P1, PT, R19, R23, PT, P1 ;  /* 0x000000171300720c */ /* 0x000fe20003f24110 */
[----:B------:R-:W-:Y:S01]  /*1980*/  IMAD.X R17, RZ, RZ, ~R11, P3 ;  /* 0x000000ffff117224 */ /* 0x000fe200018e0e0b */
[----:B------:R-:W-:Y:S01]  /*1990*/  ISETP.LT.AND P2, PT, R11, RZ, PT ;  /* 0x000000ff0b00720c */ /* 0x000fe20003f41270 */
[----:B------:R-:W0:Y:S01]  /*19a0*/  I2F.F64.U64 R12, R8 ;  /* 0x00000008000c7312 */ /* 0x000e220000301800 */
[----:B------:R-:W-:Y:S01]  /*19b0*/  SEL R25, R18, R25, P1 ;  /* 0x0000001912197207 */ /* 0x000fe20000800000 */
[----:B-1----:R-:W-:Y:S01]  /*19c0*/  DADD R14, R14, R20 ;  /* 0x000000000e0e7229 */ /* 0x002fe20000000014 */
[----:B------:R-:W-:-:S02]  /*19d0*/  SEL R10, R27, R10, P2 ;  /* 0x0000000a1b0a7207 */ /* 0x000fc40001000000 */
[----:B------:R-:W-:Y:S02]  /*19e0*/  SEL R11, R17, R11, P2 ;  /* 0x0000000b110b7207 */ /* 0x000fe40001000000 */
[----:B------:R-:W-:Y:S02]  /*19f0*/  SEL R19, R19, R23, P1 ;  /* 0x0000001713137207 */ /* 0x000fe40000800000 */
[----:B------:R-:W-:Y:S01]  /*1a00*/  ISETP.GT.U32.AND P1, PT, R8, R25, PT ;  /* 0x000000190800720c */ /* 0x000fe20003f24070 */
[----:B------:R-:W1:Y:S01]  /*1a10*/  I2F.F64.U64 R16, R10 ;  /* 0x0000000a00107312 */ /* 0x000e620000301800 */
[----:B------:R-:W-:Y:S02]  /*1a20*/  IADD3 R26, P2, PT, R26, 0x400, RZ ;  /* 0x000004001a1a7810 */ /* 0x000fe40007f5e0ff */
[----:B------:R-:W-:Y:S01]  /*1a30*/  ISETP.GT.U32.AND.EX P1, PT, R9, R19, PT, P1 ;  /* 0x000000130900720c */ /* 0x000fe20003f24110 */
[----:B0-----:R-:W-:Y:S02]  /*1a40*/  DADD R12, R14, R12 ;  /* 0x000000000e0c7229 */ /* 0x001fe4000000000c */
[----:B------:R-:W-:Y:S01]  /*1a50*/  IMAD.X R3, RZ, RZ, R3, P2 ;  /* 0x000000ffff037224 */ /* 0x000fe200010e0603 */
[----:B------:R-:W-:-:S02]  /*1a60*/  SEL R25, R8, R25, P1 ;  /* 0x0000001908197207 */ /* 0x000fc40000800000 */
[----:B------:R-:W-:Y:S02]  /*1a70*/  SEL R19, R9, R19, P1 ;  /* 0x0000001309137207 */ /* 0x000fe40000800000 */
[----:B------:R-:W-:-:S04]  /*1a80*/  ISETP.GT.U32.AND P1, PT, R10, R25, PT ;  /* 0x000000190a00720c */ /* 0x000fc80003f24070 */
[----:B------:R-:W-:Y:S01]  /*1a90*/  ISETP.GT.U32.AND.EX P1, PT, R11, R19, PT, P1 ;  /* 0x000000130b00720c */ /* 0x000fe20003f24110 */
[----:B-1----:R-:W-:-:S03]  /*1aa0*/  DADD R16, R12, R16 ;  /* 0x000000000c107229 */ /* 0x002fc60000000010 */
[----:B------:R-:W-:Y:S02]  /*1ab0*/  SEL R25, R10, R25, P1 ;  /* 0x000000190a197207 */ /* 0x000fe40000800000 */
[----:B------:R-:W-:-:S07]  /*1ac0*/  SEL R23, R11, R19, P1 ;  /* 0x000000130b177207 */ /* 0x000fce0000800000 */
.L_x_46:
[----:B------:R-:W-:Y:S05]  /*1ad0*/  BSYNC.RECONVERGENT B1 ;  /* 0x0000000000017941 */ /* 0x000fea0003800200 */
.L_x_45:
[----:B------:R-:W-:Y:S05]  /*1ae0*/  @!P0 BRA `(.L_x_39) ;  /* 0x0000000000648947 */ /* 0x000fea0003800000 */
[----:B------:R-:W0:Y:S01]  /*1af0*/  LDCU.64 UR4, c[0x0][0x380] ;  /* 0x00007000ff0477ac */ /* 0x000e220008000a00 */
[----:B------:R-:W-:Y:S02]  /*1b00*/  IMAD.MOV.U32 R27, RZ, RZ, R3 ;  /* 0x000000ffff1b7224 */ /* 0x000fe400078e0003 */
[----:B------:R-:W-:-:S04]  /*1b10*/  IMAD.WIDE.U32 R8, R6, UR12, R26 ;  /* 0x0000000c06087c25 */ /* 0x000fc8000f8e001a */
[----:B------:R-:W-:Y:S01]  /*1b20*/  IMAD R7, R7, UR12, R9 ;  /* 0x0000000c07077c24 */ /* 0x000fe2000f8e0209 */
[----:B0-----:R-:W-:-:S04]  /*1b30*/  LEA R10, P0, R8, UR4, 0x3 ;  /* 0x00000004080a7c11 */ /* 0x001fc8000f8018ff */
[----:B------:R-:W-:-:S09]  /*1b40*/  LEA.HI.X R11, R8, UR5, R7, 0x3, P0 ;  /* 0x00000005080b7c11 */ /* 0x000fd200080f1c07 */
.L_x_47:
[----:B------:R0:W2:Y:S02]  /*1b50*/  LDG.E.64.CONSTANT R8, desc[UR14][R10.64] ;  /* 0x0000000e0a087981 */ /* 0x0000a4000c1e9b00 */
[----:B0-----:R-:W-:-:S05]  /*1b60*/  IADD3 R10, P2, PT, R10, 0x800, RZ ;  /* 0x000008000a0a7810 */ /* 0x001fca0007f5e0ff */
[----:B------:R-:W-:Y:S01]  /*1b70*/  IMAD.X R11, RZ, RZ, R11, P2 ;  /* 0x000000ffff0b7224 */ /* 0x000fe200010e060b */
[----:B--2---:R-:W-:Y:S02]  /*1b80*/  IADD3 R13, P1, PT, RZ, -R8, RZ ;  /* 0x80000008ff0d7210 */ /* 0x004fe40007f3e0ff */
[----:B------:R-:W-:-:S03]  /*1b90*/  ISETP.LT.AND P0, PT, R9, RZ, PT ;  /* 0x000000ff0900720c */ /* 0x000fc60003f01270 */
[----:B------:R-:W-:Y:S01]  /*1ba0*/  IMAD.X R3, RZ, RZ, ~R9, P1 ;  /* 0x000000ffff037224 */ /* 0x000fe200008e0e09 */
[----:B------:R-:W-:-:S04]  /*1bb0*/  SEL R12, R13, R8, P0 ;  /* 0x000000080d0c7207 */ /* 0x000fc80000000000 */
[----:B------:R-:W-:Y:S02]  /*1bc0*/  SEL R13, R3, R9, P0 ;  /* 0x00000009030d7207 */ /* 0x000fe40000000000 */
[----:B------:R-:W-:Y:S02]  /*1bd0*/  IADD3 R2, P0, PT, R2, -0x1, RZ ;  /* 0xffffffff02027810 */ /* 0x000fe40007f1e0ff */
[----:B------:R-:W0:Y:S01]  /*1be0*/  I2F.F64.U64 R8, R12 ;  /* 0x0000000c00087312 */ /* 0x000e220000301800 */
[----:B------:R-:W-:Y:S02]  /*1bf0*/  ISETP.GT.U32.AND P1, PT, R12, R25, PT ;  /* 0x000000190c00720c */ /* 0x000fe40003f24070 */
[----:B------:R-:W-:Y:S02]  /*1c00*/  IADD3.X R0, PT, PT, R0, -0x1, RZ, P0, !PT ;  /* 0xffffffff00007810 */ /* 0x000fe400007fe4ff */
[----:B------:R-:W-:Y:S02]  /*1c10*/  ISETP.NE.U32.AND P0, PT, R2, RZ, PT ;  /* 0x000000ff0200720c */ /* 0x000fe40003f05070 */
[----:B------:R-:W-:-:S02]  /*1c20*/  ISETP.GT.U32.AND.EX P1, PT, R13, R23, PT, P1 ;  /* 0x000000170d00720c */ /* 0x000fc40003f24110 */
[----:B------:R-:W-:Y:S02]  /*1c30*/  ISETP.NE.AND.EX P0, PT, R0, RZ, PT, P0 ;  /* 0x000000ff0000720c */ /* 0x000fe40003f05300 */
[----:B------:R-:W-:Y:S02]  /*1c40*/  SEL R25, R12, R25, P1 ;  /* 0x000000190c197207 */ /* 0x000fe40000800000 */
[----:B------:R-:W-:Y:S01]  /*1c50*/  SEL R23, R13, R23, P1 ;  /* 0x000000170d177207 */ /* 0x000fe20000800000 */
[----:B0-----:R-:W-:-:S08]  /*1c60*/  DADD R16, R8, R16 ;  /* 0x0000000008107229 */ /* 0x001fd00000000010 */
[----:B------:R-:W-:Y:S05]  /*1c70*/  @P0 BRA `(.L_x_47) ;  /* 0xfffffffc00b40947 */ /* 0x000fea000383ffff */
.L_x_39:
[----:B------:R-:W-:Y:S05]  /*1c80*/  BSYNC.RECONVERGENT B0 ;  /* 0x0000000000007941 */ /* 0x000fea0003800200 */
.L_x_38:
[----:B------:R-:W0:Y:S01]  /*1c90*/  SHFL.DOWN PT, R8, R25, 0x10, 0x1f ;  /* 0x0a001f0019087f89 */ /* 0x000e2200000e0000 */
[----:B------:R-:W-:Y:S03]  /*1ca0*/  BSSY.RECONVERGENT B0, `(.L_x_48) ;  /* 0x0000039000007945 */ /* 0x000fe60003800200 */
        /* <DEDUP_REMOVED lines=35> */
[----:B------:R-:W0:Y:S01]  /*1ee0*/  SHFL.DOWN PT, R12, R13, 0x1, 0x1f ;  /* 0x08201f000d0c7f89 */ /* 0x000e2200000e0000 */
[----:B------:R-:W-:-:S03]  /*1ef0*/  LOP3.LUT P1, R0, R4, 0x1f, RZ, 0xc0, !PT ;  /* 0x0000001f04007812 */ /* 0x000fc6000782c0ff */
[----:B------:R-:W1:Y:S04]  /*1f00*/  SHFL.DOWN PT, R7, R14, 0x1, 0x1f ;  /* 0x08201f000e077f89 */ /* 0x000e6800000e0000 */
[----:B------:R-:W-:Y:S04]  /*1f10*/  SHFL.DOWN PT, R9, R3, 0x1, 0x1f ;  /* 0x08201f0003097f89 */ /* 0x000fe800000e0000 */
[----:B------:R-:W2:Y:S01]  /*1f20*/  SHFL.DOWN PT, R8, R2, 0x1, 0x1f ;  /* 0x08201f0002087f89 */ /* 0x000ea200000e0000 */
[----:B0-----:R-:W-:-:S04]  /*1f30*/  ISETP.GT.U32.AND P0, PT, R12, R13, PT ;  /* 0x0000000d0c00720c */ /* 0x001fc80003f04070 */
[----:B-1----:R-:W-:Y:S01]  /*1f40*/  ISETP.GT.U32.AND.EX P0, PT, R7, R14, PT, P0 ;  /* 0x0000000e0700720c */ /* 0x002fe20003f04100 */
[----:B--2---:R-:W-:-:S03]  /*1f50*/  DADD R10, R2, R8 ;  /* 0x00000000020a7229 */ /* 0x004fc60000000008 */
[----:B------:R-:W-:Y:S02]  /*1f60*/  SEL R8, R12, R13, P0 ;  /* 0x0000000d0c087207 */ /* 0x000fe40000000000 */
[----:B------:R-:W-:Y:S01]  /*1f70*/  SEL R9, R7, R14, P0 ;  /* 0x0000000e07097207 */ /* 0x000fe20000000000 */
[----:B------:R-:W-:Y:S06]  /*1f80*/  @P1 BRA `(.L_x_49) ;  /* 0x0000000000281947 */ /* 0x000fec0003800000 */
        /* <DEDUP_REMOVED lines=10> */
.L_x_49:
[----:B------:R-:W-:Y:S05]  /*2030*/  BSYNC.RECONVERGENT B0 ;  /* 0x0000000000007941 */ /* 0x000fea0003800200 */
.L_x_48:
        /* <DEDUP_REMOVED lines=19> */
.L_x_52:
[----:B------:R-:W-:Y:S05]  /*2170*/  BSYNC.RECONVERGENT B0 ;  /* 0x0000000000007941 */ /* 0x000fea0003800200 */
.L_x_51:
[----:B------:R-:W-:-:S03]  /*2180*/  UMOV UR4, 0xffffffff ;  /* 0xffffffff00047882 */ /* 0x000fc60000000000 */
[----:B------:R-:W-:Y:S05]  /*2190*/  BRA.DIV UR4, `(.L_x_53) ;  /* 0x0000000a04347947 */ /* 0x000fea000b800000 */
[----:B0-----:R-:W0:Y:S04]  /*21a0*/  SHFL.DOWN PT, R16, R8, 0x10, 0x1f ;  /* 0x0a001f0008107f89 */ /* 0x001e2800000e0000 */
[----:B------:R-:W3:Y:S04]  /*21b0*/  SHFL.DOWN PT, R7, R9, 0x10, 0x1f ;  /* 0x0a001f0009077f89 */ /* 0x000ee800000e0000 */
[----:B--2---:R-:W-:Y:S04]  /*21c0*/  SHFL.DOWN PT, R11, R3, 0x10, 0x1f ;  /* 0x0a001f00030b7f89 */ /* 0x004fe800000e0000 */
[----:B------:R-:W2:Y:S01]  /*21d0*/  SHFL.DOWN PT, R10, R2, 0x10, 0x1f ;  /* 0x0a001f00020a7f89 */ /* 0x000ea200000e0000 */
[----:B0-----:R-:W-:-:S04]  /*21e0*/  ISETP.GT.U32.AND P0, PT, R16, R8, PT ;  /* 0x000000081000720c */ /* 0x001fc80003f04070 */
[----:B---3--:R-:W-:-:S04]  /*21f0*/  ISETP.GT.U32.AND.EX P0, PT, R7, R9, PT, P0 ;  /* 0x000000090700720c */ /* 0x008fc80003f04100 */
[----:B------:R-:W-:Y:S02]  /*2200*/  SEL R17, R16, R8, P0 ;  /* 0x0000000810117207 */ /* 0x000fe40000000000 */
[----:B------:R-:W-:Y:S01]  /*2210*/  SEL R21, R7, R9, P0 ;  /* 0x0000000907157207 */ /* 0x000fe20000000000 */
[----:B--2---:R-:W-:Y:S02]  /*2220*/  DADD R10, R10, R2 ;  /* 0x000000000a0a7229 */ /* 0x004fe40000000002 */
[----:B------:R-:W0:Y:S04]  /*2230*/  SHFL.DOWN PT, R16, R17, 0x8, 0x1f ;  /* 0x09001f0011107f89 */ /* 0x000e2800000e0000 */
[----:B-1----:R-:W1:Y:S04]  /*2240*/  SHFL.DOWN PT, R0, R21, 0x8, 0x1f ;  /* 0x09001f0015007f89 */ /* 0x002e6800000e0000 */
        /* <DEDUP_REMOVED lines=33> */
.L_x_78:
[----:B------:R-:W0:Y:S01]  /*2460*/  @!P1 S2R R7, SR_CgaCtaId ;  /* 0x0000000000079919 */ /* 0x000e220000008800 */
[----:B----4-:R-:W-:Y:S01]  /*2470*/  IMAD.MOV.U32 R10, RZ, RZ, R16 ;  /* 0x000000ffff0a7224 */ /* 0x010fe200078e0010 */
[----:B------:R-:W-:-:S05]  /*2480*/  @!P1 MOV R0, 0x400 ;  /* 0x0000040000009802 */ /* 0x000fca0000000f00 */
[----:B------:R-:W-:Y:S01]  /*2490*/  DADD R10, R2, R10 ;  /* 0x00000000020a7229 */ /* 0x000fe2000000000a */
[----:B0-----:R-:W-:-:S06]  /*24a0*/  @!P1 LEA R3, R7, R0, 0x18 ;  /* 0x0000000007039211 */ /* 0x001fcc00078ec0ff */
[----:B------:R1:W-:Y:S04]  /*24b0*/  @!P1 STS.128 [R3], R8 ;  /* 0x0000000803009388 */ /* 0x0003e80000000c00 */
.L_x_50:
        /* <DEDUP_REMOVED lines=13> */
[----:B-1----:R-:W-:-:S04]  /*2590*/  FSETP.LT.AND P0, PT, RZ, UR4, PT ;  /* 0x00000004ff007c0b */ /* 0x002fc8000bf01000 */
[----:B------:R-:W-:-:S13]  /*25a0*/  ISETP.LT.OR P0, PT, R6, 0x1, !P0 ;  /* 0x000000010600780c */ /* 0x000fda0004701670 */
[----:B------:R-:W-:Y:S05]  /*25b0*/  @P0 BRA `(.L_x_55) ;  /* 0x0000000000a80947 */ /* 0x000fea0003800000 */
        /* <DEDUP_REMOVED lines=17> */
[----:B------:R-:W-:Y:S05]  /*26d0*/  CALL.REL.NOINC `($__internal_1_$__cuda_sm20_div_rn_f64_full) ;  /* 0x0000000800f47944 */ /* 0x000fea0003c00000 */
[----:B------:R-:W-:Y:S02]  /*26e0*/  IMAD.MOV.U32 R2, RZ, RZ, R14 ;  /* 0x000000ffff027224 */ /* 0x000fe400078e000e */
[----:B------:R-:W-:-:S07]  /*26f0*/  IMAD.MOV.U32 R3, RZ, RZ, R15 ;  /* 0x000000ffff037224 */ /* 0x000fce00078e000f */
.L_x_56:
        /* <DEDUP_REMOVED lines=22> */
.L_x_55:
        /* <DEDUP_REMOVED lines=11> */
.L_x_57:
[----:B------:R-:W0:Y:S02]  /*2910*/  LDC R3, c[0x0][0x398] ;  /* 0x0000e600ff037b82 */ /* 0x000e240000000800 */
[----:B0-----:R-:W-:-:S04]  /*2920*/  IADD3 R0, PT, PT, R0, 0x1, -R3 ;  /* 0x0000000100007810 */ /* 0x001fc80007ffe803 */
[----:B------:R-:W-:-:S04]  /*2930*/  VIMNMX R0, PT, PT, RZ, R0, !PT ;  /* 0x00000000ff007248 */ /* 0x000fc80007fe0100 */
[----:B------:R-:W-:-:S07]  /*2940*/  VIMNMX R9, PT, PT, R0, 0x3e, PT ;  /* 0x0000003e00097848 */ /* 0x000fce0003fe0100 */
.L_x_54:
[----:B------:R-:W0:Y:S01]  /*2950*/  LDCU.128 UR8, c[0x0][0x3a0] ;  /* 0x00007400ff0877ac */ /* 0x000e220008000c00 */
[----:B------:R-:W-:Y:S01]  /*2960*/  IMAD.MOV.U32 R0, RZ, RZ, 0x1 ;  /* 0x00000001ff007424 */ /* 0x000fe200078e00ff */
[----:B------:R-:W-:-:S04]  /*2970*/  USHF.L.U32 UR4, UR12, 0x2, URZ ;  /* 0x000000020c047899 */ /* 0x000fc800080006ff */
[CC--:B------:R-:W-:Y:S01]  /*2980*/  SHF.L.U64.HI R5, R0.reuse, R9.reuse, RZ ;  /* 0x0000000900057219 */ /* 0x0c0fe200000102ff */
[----:B------:R-:W-:Y:S01]  /*2990*/  USHF.R.U32.HI UR5, URZ, 0x1e, UR12 ;  /* 0x0000001eff057899 */ /* 0x000fe2000801160c */
[----:B------:R-:W-:-:S04]  /*29a0*/  SHF.L.U32 R4, R0, R9, RZ ;  /* 0x0000000900047219 */ /* 0x000fc800000006ff */
[----:B------:R-:W1:Y:S01]  /*29b0*/  I2F.U64 R5, R4 ;  /* 0x0000000400057312 */ /* 0x000e620000301000 */
[----:B0-----:R-:W-:Y:S02]  /*29c0*/  UIADD3 UR6, UP0, UPT, UR4, UR8, URZ ;  /* 0x0000000804067290 */ /* 0x001fe4000ff1e0ff */
[----:B------:R-:W-:Y:S02]  /*29d0*/  UIADD3 UR4, UP1, UPT, UR4, UR10, URZ ;  /* 0x0000000a04047290 */ /* 0x000fe4000ff3e0ff */
[----:B------:R-:W-:Y:S02]  /*29e0*/  UIADD3.X UR7, UPT, UPT, UR5, UR9, URZ, UP0, !UPT ;  /* 0x0000000905077290 */ /* 0x000fe400087fe4ff */
[----:B------:R-:W-:Y:S01]  /*29f0*/  UIADD3.X UR5, UPT, UPT, UR5, UR11, URZ, UP1, !UPT ;  /* 0x0000000b05057290 */ /* 0x000fe20008ffe4ff */
[----:B------:R-:W-:Y:S02]  /*2a00*/  IMAD.U32 R2, RZ, RZ, UR6 ;  /* 0x00000006ff027e24 */ /* 0x000fe4000f8e00ff */
[----:B------:R-:W-:-:S02]  /*2a10*/  IMAD.U32 R6, RZ, RZ, UR4 ;  /* 0x00000004ff067e24 */ /* 0x000fc4000f8e00ff */
[----:B------:R-:W-:Y:S02]  /*2a20*/  IMAD.U32 R3, RZ, RZ, UR7 ;  /* 0x00000007ff037e24 */ /* 0x000fe4000f8e00ff */
[----:B------:R-:W-:-:S03]  /*2a30*/  IMAD.U32 R7, RZ, RZ, UR5 ;  /* 0x00000005ff077e24 */ /* 0x000fc6000f8e00ff */
[----:B------:R-:W-:Y:S04]  /*2a40*/  STG.E desc[UR14][R2.64], R9 ;  /* 0x0000000902007986 */ /* 0x000fe8000c10190e */
[----:B-1----:R-:W-:Y:S01]  /*2a50*/  STG.E desc[UR14][R6.64], R5 ;  /* 0x0000000506007986 */ /* 0x002fe2000c10190e */
[----:B------:R-:W-:Y:S05]  /*2a60*/  EXIT ;  /* 0x000000000000794d */ /* 0x000fea0003800000 */
.L_x_53:
[----:B0-----:R-:W-:Y:S02]  /*2a70*/  IMAD.MOV.U32 R15, RZ, RZ, R9 ;  /* 0x000000ffff0f7224 */ /* 0x001fe400078e0009 */
[----:B------:R-:W-:Y:S02]  /*2a80*/  IMAD.MOV.U32 R14, RZ, RZ, 0x10 ;  /* 0x00000010ff0e7424 */ /* 0x000fe400078e00ff */
[----:B------:R-:W-:Y:S02]  /*2a90*/  IMAD.MOV.U32 R13, RZ, RZ, 0x1f ;  /* 0x0000001fff0d7424 */ /* 0x000fe400078e00ff */
[----:B------:R-:W-:-:S07]  /*2aa0*/  IMAD.MOV.U32 R12, RZ, RZ, -0x1 ;  /* 0xffffffffff0c7424 */ /* 0x000fce00078e00ff */
[----:B-12---:R-:W-:Y:S05]  /*2ab0*/  WARPSYNC.COLLECTIVE R12, `(.L_x_58) ;  /* 0x000000000c087348 */ /* 0x006fea0003c00000 */
[----:B------:R0:W3:Y:S02]  /*2ac0*/  SHFL.DOWN P0, R16, R15, R14, R13 ;  /* 0x0800000e0f107389 */ /* 0x0000e4000000000d */
[----:B0123--:R-:W-:Y:S05]  /*2ad0*/  ENDCOLLECTIVE ;  /* 0x000000000000791b */ /* 0x00ffea0003800000 */
.L_x_58:
[----:B------:R-:W-:Y:S02]  /*2ae0*/  IMAD.MOV.U32 R15, RZ, RZ, R8 ;  /* 0x000000ffff0f7224 */ /* 0x000fe400078e0008 */
[----:B------:R-:W-:-:S07]  /*2af0*/  IMAD.MOV.U32 R7, RZ, RZ, R16 ;  /* 0x000000ffff077224 */ /* 0x000fce00078e0010 */
[----:B------:R-:W-:Y:S05]  /*2b00*/  WARPSYNC.COLLECTIVE R12, `(.L_x_59) ;  /* 0x000000000c087348 */ /* 0x000fea0003c00000 */
[----:B------:R0:W1:Y:S02]  /*2b10*/  SHFL.DOWN P0, R16, R15, R14, R13 ;  /* 0x0800000e0f107389 */ /* 0x000064000000000d */
[----:B01----:R-:W-:Y:S05]  /*2b20*/  ENDCOLLECTIVE ;  /* 0x000000000000791b */ /* 0x003fea0003800000 */
.L_x_59:
        /* <DEDUP_REMOVED lines=9> */
.L_x_60:
[----:B------:R-:W-:Y:S02]  /*2bc0*/  IMAD.MOV.U32 R15, RZ, RZ, R17 ;  /* 0x000000ffff0f7224 */ /* 0x000fe400078e0011 */
[----:B------:R-:W-:-:S07]  /*2bd0*/  IMAD.MOV.U32 R0, RZ, RZ, R16 ;  /* 0x000000ffff007224 */ /* 0x000fce00078e0010 */
[----:B------:R-:W-:Y:S05]  /*2be0*/  WARPSYNC.COLLECTIVE R12, `(.L_x_61) ;  /* 0x000000000c087348 */ /* 0x000fea0003c00000 */
[----:B------:R0:W1:Y:S02]  /*2bf0*/  SHFL.DOWN P0, R16, R15, R14, R13 ;  /* 0x0800000e0f107389 */ /* 0x000064000000000d */
[----:B01----:R-:W-:Y:S05]  /*2c00*/  ENDCOLLECTIVE ;  /* 0x000000000000791b */ /* 0x003fea0003800000 */
.L_x_61:
        /* <DEDUP_REMOVED lines=9> */
.L_x_62:
[----:B------:R-:W-:Y:S02]  /*2ca0*/  IMAD.MOV.U32 R15, RZ, RZ, R7 ;  /* 0x000000ffff0f7224 */ /* 0x000fe400078e0007 */
[----:B------:R-:W-:-:S07]  /*2cb0*/  IMAD.MOV.U32 R0, RZ, RZ, R16 ;  /* 0x000000ffff007224 */ /* 0x000fce00078e0010 */
[----:B------:R-:W-:Y:S05]  /*2cc0*/  WARPSYNC.COLLECTIVE R12, `(.L_x_63) ;  /* 0x000000000c087348 */ /* 0x000fea0003c00000 */
[----:B------:R0:W1:Y:S02]  /*2cd0*/  SHFL.DOWN P0, R16, R15, R14, R13 ;  /* 0x0800000e0f107389 */ /* 0x000064000000000d */
[----:B01----:R-:W-:Y:S05]  /*2ce0*/  ENDCOLLECTIVE ;  /* 0x000000000000791b */ /* 0x003fea0003800000 */
.L_x_63:
        /* <DEDUP_REMOVED lines=9> */
.L_x_64:
[----:B------:R-:W-:Y:S02]  /*2d80*/  IMAD.MOV.U32 R15, RZ, RZ, R17 ;  /* 0x000000ffff0f7224 */ /* 0x000fe400078e0011 */
[----:B------:R-:W-:-:S07]  /*2d90*/  IMAD.MOV.U32 R9, RZ, RZ, R16 ;  /* 0x000000ffff097224 */ /* 0x000fce00078e0010 */
[----:B------:R-:W-:Y:S05]  /*2da0*/  WARPSYNC.COLLECTIVE R12, `(.L_x_65) ;  /* 0x000000000c087348 */ /* 0x000fea0003c00000 */
[----:B------:R0:W1:Y:S02]  /*2db0*/  SHFL.DOWN P0, R16, R15, R14, R13 ;  /* 0x0800000e0f107389 */ /* 0x000064000000000d */
[----:B01----:R-:W-:Y:S05]  /*2dc0*/  ENDCOLLECTIVE ;  /* 0x000000000000791b */ /* 0x003fea0003800000 */
.L_x_65:
        /* <DEDUP_REMOVED lines=9> */
.L_x_66:
[----:B------:R-:W-:Y:S02]  /*2e60*/  IMAD.MOV.U32 R15, RZ, RZ, R8 ;  /* 0x000000ffff0f7224 */ /* 0x000fe400078e0008 */
[----:B------:R-:W-:-:S07]  /*2e70*/  IMAD.MOV.U32 R0, RZ, RZ, R16 ;  /* 0x000000ffff007224 */ /* 0x000fce00078e0010 */
[----:B------:R-:W-:Y:S05]  /*2e80*/  WARPSYNC.COLLECTIVE R12, `(.L_x_67) ;  /* 0x000000000c087348 */ /* 0x000fea0003c00000 */
[----:B------:R0:W1:Y:S02]  /*2e90*/  SHFL.DOWN P0, R16, R15, R14, R13 ;  /* 0x0800000e0f107389 */ /* 0x000064000000000d */
[----:B01----:R-:W-:Y:S05]  /*2ea0*/  ENDCOLLECTIVE ;  /* 0x000000000000791b */ /* 0x003fea0003800000 */
.L_x_67:
[----:B------:R-:W-:Y:S02]  /*2eb0*/  IMAD.MOV.U32 R15, RZ, RZ, R3 ;  /* 0x000000ffff0f7224 */ /* 0x000fe400078e0003 */
[----:B------:R-:W-:Y:S02]  /*2ec0*/  IMAD.MOV.U32 R14, RZ, RZ, 0x10 ;  /* 0x00000010ff0e7424 */ /* 0x000fe400078e00ff */
[----:B------:R-:W-:-:S07]  /*2ed0*/  IMAD.MOV.U32 R7, RZ, RZ, R16 ;  /* 0x000000ffff077224 */ /* 0x000fce00078e0010 */
[----:B------:R-:W-:Y:S05]  /*2ee0*/  WARPSYNC.COLLECTIVE R12, `(.L_x_68) ;  /* 0x000000000c087348 */ /* 0x000fea0003c00000 */
[----:B------:R0:W1:Y:S02]  /*2ef0*/  SHFL.DOWN P0, R16, R15, R14, R13 ;  /* 0x0800000e0f107389 */ /* 0x000064000000000d */
[----:B01----:R-:W-:Y:S05]  /*2f00*/  ENDCOLLECTIVE ;  /* 0x000000000000791b */ /* 0x003fea0003800000 */
.L_x_68:
[----:B------:R-:W-:Y:S02]  /*2f10*/  IMAD.MOV.U32 R15, RZ, RZ, R2 ;  /* 0x000000ffff0f7224 */ /* 0x000fe400078e0002 */
[----:B------:R-:W-:-:S07]  /*2f20*/  IMAD.MOV.U32 R11, RZ, RZ, R16 ;  /* 0x000000ffff0b7224 */ /* 0x000fce00078e0010 */
[----:B------:R-:W-:Y:S05]  /*2f30*/  WARPSYNC.COLLECTIVE R12, `(.L_x_69) ;  /* 0x000000000c087348 */ /* 0x000fea0003c00000 */
[----:B------:R0:W1:Y:S02]  /*2f40*/  SHFL.DOWN P0, R16, R15, R14, R13 ;  /* 0x0800000e0f107389 */ /* 0x000064000000000d */
[----:B01----:R-:W-:Y:S05]  /*2f50*/  ENDCOLLECTIVE ;  /* 0x000000000000791b */ /* 0x003fea0003800000 */
.L_x_69:
[----:B------:R-:W-:Y:S02]  /*2f60*/  IMAD.MOV.U32 R14, RZ, RZ, 0x8 ;  /* 0x00000008ff0e7424 */ /* 0x000fe400078e00ff */
[----:B------:R-:W-:-:S06]  /*2f70*/  IMAD.MOV.U32 R10, RZ, RZ, R16 ;  /* 0x000000ffff0a7224 */ /* 0x000fcc00078e0010 */
[----:B------:R-:W-:-:S10]  /*2f80*/  DADD R10, R10, R2 ;  /* 0x000000000a0a7229 */ /* 0x000fd40000000002 */
[----:B------:R-:W-:-:S07]  /*2f90*/  IMAD.MOV.U32 R15, RZ, RZ, R11 ;  /* 0x000000ffff0f7224 */ /* 0x000fce00078e000b */
[----:B------:R-:W-:Y:S05]  /*2fa0*/  WARPSYNC.COLLECTIVE R12, `(.L_x_70) ;  /* 0x000000000c087348 */ /* 0x000fea0003c00000 */
[----:B------:R0:W1:Y:S02]  /*2fb0*/  SHFL.DOWN P0, R16, R15, R14, R13 ;  /* 0x0800000e0f107389 */ /* 0x000064000000000d */
[----:B01----:R-:W-:Y:S05]  /*2fc0*/  ENDCOLLECTIVE ;  /* 0x000000000000791b */ /* 0x003fea0003800000 */
.L_x_70:
[----:B------:R-:W-:Y:S02]  /*2fd0*/  IMAD.MOV.U32 R15, RZ, RZ, R10 ;  /* 0x000000ffff0f7224 */ /* 0x000fe400078e000a */
[----:B------:R-:W-:-:S07]  /*2fe0*/  IMAD.MOV.U32 R3, RZ, RZ, R16 ;  /* 0x000000ffff037224 */ /* 0x000fce00078e0010 */
[----:B------:R-:W-:Y:S05]  /*2ff0*/  WARPSYNC.COLLECTIVE R12, `(.L_x_71) ;  /* 0x000000000c087348 */ /* 0x000fea0003c00000 */
[----:B------:R0:W1:Y:S02]  /*3000*/  SHFL.DOWN P0, R16, R15, R14, R13 ;  /* 0x0800000e0f107389 */ /* 0x000064000000000d */
[----:B01----:R-:W-:Y:S05]  /*3010*/  ENDCOLLECTIVE ;  /* 0x000000000000791b */ /* 0x003fea0003800000 */
.L_x_71:
[----:B------:R-:W-:Y:S02]  /*3020*/  IMAD.MOV.U32 R14, RZ, RZ, 0x4 ;  /* 0x00000004ff0e7424 */ /* 0x000fe400078e00ff */
[----:B------:R-:W-:-:S06]  /*3030*/  IMAD.MOV.U32 R2, RZ, RZ, R16 ;  /* 0x000000ffff027224 */ /* 0x000fcc00078e0010 */
[----:B------:R-:W-:-:S10]  /*3040*/  DADD R2, R10, R2 ;  /* 0x000000000a027229 */ /* 0x000fd40000000002 */
[----:B------:R-:W-:-:S07]  /*3050*/  IMAD.MOV.U32 R15, RZ, RZ, R3 ;  /* 0x000000ffff0f7224 */ /* 0x000fce00078e0003 */
[----:B------:R-:W-:Y:S05]  /*3060*/  WARPSYNC.COLLECTIVE R12, `(.L_x_72) ;  /* 0x000000000c087348 */ /* 0x000fea0003c00000 */
[----:B------:R0:W1:Y:S02]  /*3070*/  SHFL.DOWN P0, R16, R15, R14, R13 ;  /* 0x0800000e0f107389 */ /* 0x000064000000000d */
[----:B01----:R-:W-:Y:S05]  /*3080*/  ENDCOLLECTIVE ;  /* 0x000000000000791b */ /* 0x003fea0003800000 */
.L_x_72:
[----:B------:R-:W-:Y:S02]  /*3090*/  IMAD.MOV.U32 R15, RZ, RZ, R2 ;  /* 0x000000ffff0f7224 */ /* 0x000fe400078e0002 */
[----:B------:R-:W-:-:S07]  /*30a0*/  IMAD.MOV.U32 R11, RZ, RZ, R16 ;  /* 0x000000ffff0b7224 */ /* 0x000fce00078e0010 */
[----:B------:R-:W-:Y:S05]  /*30b0*/  WARPSYNC.COLLECTIVE R12, `(.L_x_73) ;  /* 0x000000000c087348 */ /* 0x000fea0003c00000 */
[----:B------:R0:W1:Y:S02]  /*30c0*/  SHFL.DOWN P0, R16, R15, R14, R13 ;  /* 0x0800000e0f107389 */ /* 0x000064000000000d */
[----:B01----:R-:W-:Y:S05]  /*30d0*/  ENDCOLLECTIVE ;  /* 0x000000000000791b */ /* 0x003fea0003800000 */
.L_x_73:
[----:B------:R-:W-:Y:S02]  /*30e0*/  IMAD.MOV.U32 R14, RZ, RZ, 0x2 ;  /* 0x00000002ff0e7424 */ /* 0x000fe400078e00ff */
[----:B------:R-:W-:-:S06]  /*30f0*/  IMAD.MOV.U32 R10, RZ, RZ, R16 ;  /* 0x000000ffff0a7224 */ /* 0x000fcc00078e0010 */
[----:B------:R-:W-:-:S10]  /*3100*/  DADD R10, R2, R10 ;  /* 0x00000000020a7229 */ /* 0x000fd4000000000a */
[----:B------:R-:W-:-:S07]  /*3110*/  IMAD.MOV.U32 R15, RZ, RZ, R11 ;  /* 0x000000ffff0f7224 */ /* 0x000fce00078e000b */
[----:B------:R-:W-:Y:S05]  /*3120*/  WARPSYNC.COLLECTIVE R12, `(.L_x_74) ;  /* 0x000000000c087348 */ /* 0x000fea0003c00000 */
[----:B------:R0:W1:Y:S02]  /*3130*/  SHFL.DOWN P0, R16, R15, R14, R13 ;  /* 0x0800000e0f107389 */ /* 0x000064000000000d */
[----:B01----:R-:W-:Y:S05]  /*3140*/  ENDCOLLECTIVE ;  /* 0x000000000000791b */ /* 0x003fea0003800000 */
.L_x_74:
[----:B------:R-:W-:Y:S02]  /*3150*/  IMAD.MOV.U32 R15, RZ, RZ, R10 ;  /* 0x000000ffff0f7224 */ /* 0x000fe400078e000a */
[----:B------:R-:W-:-:S07]  /*3160*/  IMAD.MOV.U32 R3, RZ, RZ, R16 ;  /* 0x000000ffff037224 */ /* 0x000fce00078e0010 */
[----:B------:R-:W-:Y:S05]  /*3170*/  WARPSYNC.COLLECTIVE R12, `(.L_x_75) ;  /* 0x000000000c087348 */ /* 0x000fea0003c00000 */
[----:B------:R0:W1:Y:S02]  /*3180*/  SHFL.DOWN P0, R16, R15, R14, R13 ;  /* 0x0800000e0f107389 */ /* 0x000064000000000d */
[----:B01----:R-:W-:Y:S05]  /*3190*/  ENDCOLLECTIVE ;  /* 0x000000000000791b */ /* 0x003fea0003800000 */
.L_x_75:
[----:B------:R-:W-:Y:S02]  /*31a0*/  IMAD.MOV.U32 R14, RZ, RZ, 0x1 ;  /* 0x00000001ff0e7424 */ /* 0x000fe400078e00ff */
[----:B------:R-:W-:-:S06]  /*31b0*/  IMAD.MOV.U32 R2, RZ, RZ, R16 ;  /* 0x000000ffff027224 */ /* 0x000fcc00078e0010 */
[----:B------:R-:W-:-:S10]  /*31c0*/  DADD R2, R10, R2 ;  /* 0x000000000a027229 */ /* 0x000fd40000000002 */
[----:B------:R-:W-:-:S07]  /*31d0*/  IMAD.MOV.U32 R15, RZ, RZ, R3 ;  /* 0x000000ffff0f7224 */ /* 0x000fce00078e0003 */
[----:B------:R-:W-:Y:S05]  /*31e0*/  WARPSYNC.COLLECTIVE R12, `(.L_x_76) ;  /* 0x000000000c087348 */ /* 0x000fea0003c00000 */
[----:B------:R0:W1:Y:S02]  /*31f0*/  SHFL.DOWN P0, R16, R15, R14, R13 ;  /* 0x0800000e0f107389 */ /* 0x000064000000000d */
[----:B01----:R-:W-:Y:S05]  /*3200*/  ENDCOLLECTIVE ;  /* 0x000000000000791b */ /* 0x003fea0003800000 */
.L_x_76:
[----:B------:R-:W-:Y:S02]  /*3210*/  IMAD.MOV.U32 R15, RZ, RZ, R2 ;  /* 0x000000ffff0f7224 */ /* 0x000fe400078e0002 */
[----:B------:R-:W-:-:S07]  /*3220*/  IMAD.MOV.U32 R11, RZ, RZ, R16 ;  /* 0x000000ffff0b7224 */ /* 0x000fce00078e0010 */
[----:B------:R-:W-:Y:S05]  /*3230*/  WARPSYNC.COLLECTIVE R12, `(.L_x_77) ;  /* 0x000000000c087348 */ /* 0x000fea0003c00000 */
[----:B------:R0:W1:Y:S02]  /*3240*/  SHFL.DOWN P0, R16, R15, R14, R13 ;  /* 0x0800000e0f107389 */ /* 0x000064000000000d */
[----:B01----:R-:W-:Y:S05]  /*3250*/  ENDCOLLECTIVE ;  /* 0x000000000000791b */ /* 0x003fea0003800000 */
.L_x_77:
[----:B------:R-:W-:-:S04]  /*3260*/  ISETP.GT.U32.AND P0, PT, R7, R8, PT ;  /* 0x000000080700720c */ /* 0x000fc80003f04070 */
[----:B------:R-:W-:-:S04]  /*3270*/  ISETP.GT.U32.AND.EX P0, PT, R0, R9, PT, P0 ;  /* 0x000000090000720c */ /* 0x000fc80003f04100 */
[----:B------:R-:W-:Y:S02]  /*3280*/  SEL R8, R7, R8, P0 ;  /* 0x0000000807087207 */ /* 0x000fe40000000000 */
[----:B------:R-:W-:Y:S01]  /*3290*/  SEL R9, R0, R9, P0 ;  /* 0x0000000900097207 */ /* 0x000fe20000000000 */
[----:B------:R-:W-:Y:S06]  /*32a0*/  BRA `(.L_x_78) ;  /* 0xfffffff0006c7947 */ /* 0x000fec000383ffff */
        .weak           $__internal_1_$__cuda_sm20_div_rn_f64_full
        .type           $__internal_1_$__cuda_sm20_div_rn_f64_full,@function
        .size           $__internal_1_$__cuda_sm20_div_rn_f64_full,(.L_x_97 - $__internal_1_$__cuda_sm20_div_rn_f64_full)
$__internal_1_$__cuda_sm20_div_rn_f64_full:
[C---:B------:R-:W-:Y:S01]  /*32b0*/  FSETP.GEU.AND P0, PT, |R7|.reuse, 1.469367938527859385e-39, PT ;  /* 0x001000000700780b */ /* 0x040fe20003f0e200 */
[--C-:B------:R-:W-:Y:S01]  /*32c0*/  IMAD.MOV.U32 R4, RZ, RZ, R6.reuse ;  /* 0x000000ffff047224 */ /* 0x100fe200078e0006 */
[C---:B------:R-:W-:Y:S01]  /*32d0*/  LOP3.LUT R2, R7.reuse, 0x800fffff, RZ, 0xc0, !PT ;  /* 0x800fffff07027812 */ /* 0x040fe200078ec0ff */
[----:B------:R-:W-:Y:S01]  /*32e0*/  IMAD.MOV.U32 R5, RZ, RZ, R7 ;  /* 0x000000ffff057224 */ /* 0x000fe200078e0007 */
[----:B------:R-:W-:Y:S01]  /*32f0*/  LOP3.LUT R17, R7, 0x7ff00000, RZ, 0xc0, !PT ;  /* 0x7ff0000007117812 */ /* 0x000fe200078ec0ff */
[----:B------:R-:W-:Y:S01]  /*3300*/  IMAD.MOV.U32 R12, RZ, RZ, 0x1 ;  /* 0x00000001ff0c7424 */ /* 0x000fe200078e00ff */
[----:B------:R-:W-:Y:S01]  /*3310*/  LOP3.LUT R3, R2, 0x3ff00000, RZ, 0xfc, !PT ;  /* 0x3ff0000002037812 */ /* 0x000fe200078efcff */
[----:B------:R-:W-:Y:S02]  /*3320*/  IMAD.MOV.U32 R2, RZ, RZ, R6 ;  /* 0x000000ffff027224 */ /* 0x000fe400078e0006 */
[----:B------:R-:W-:-:S04]  /*3330*/  IMAD.MOV.U32 R6, RZ, RZ, R10 ;  /* 0x000000ffff067224 */ /* 0x000fc800078e000a */
[----:B------:R-:W-:-:S06]  /*3340*/  @!P0 DMUL R2, R4, 8.98846567431157953865e+307 ;  /* 0x7fe0000004028828 */ /* 0x000fcc0000000000 */
[----:B------:R-:W0:Y:S02]  /*3350*/  MUFU.RCP64H R13, R3 ;  /* 0x00000003000d7308 */ /* 0x000e240000001800 */
[----:B0-----:R-:W-:-:S08]  /*3360*/  DFMA R14, R12, -R2, 1 ;  /* 0x3ff000000c0e742b */ /* 0x001fd00000000802 */
[----:B------:R-:W-:-:S08]  /*3370*/  DFMA R14, R14, R14, R14 ;  /* 0x0000000e0e0e722b */ /* 0x000fd0000000000e */
[----:B------:R-:W-:Y:S01]  /*3380*/  DFMA R12, R12, R14, R12 ;  /* 0x0000000e0c0c722b */ /* 0x000fe2000000000c */
[----:B------:R-:W-:Y:S01]  /*3390*/  LOP3.LUT R14, R11, 0x7ff00000, RZ, 0xc0, !PT ;  /* 0x7ff000000b0e7812 */ /* 0x000fe200078ec0ff */
[----:B------:R-:W-:-:S03]  /*33a0*/  IMAD.MOV.U32 R15, RZ, RZ, 0x1ca00000 ;  /* 0x1ca00000ff0f7424 */ /* 0x000fc600078e00ff */
[----:B------:R-:W-:Y:S01]  /*33b0*/  ISETP.GE.U32.AND P1, PT, R14, R17, PT ;  /* 0x000000110e00720c */ /* 0x000fe20003f26070 */
[----:B------:R-:W-:Y:S02]  /*33c0*/  IMAD.MOV.U32 R21, RZ, RZ, R14 ;  /* 0x000000ffff157224 */ /* 0x000fe400078e000e */
[----:B------:R-:W-:Y:S01]  /*33d0*/  DFMA R18, R12, -R2, 1 ;  /* 0x3ff000000c12742b */ /* 0x000fe20000000802 */
[----:B------:R-:W-:Y:S02]  /*33e0*/  SEL R7, R15, 0x63400000, !P1 ;  /* 0x634000000f077807 */ /* 0x000fe40004800000 */
[----:B------:R-:W-:Y:S02]  /*33f0*/  FSETP.GEU.AND P1, PT, |R11|, 1.469367938527859385e-39, PT ;  /* 0x001000000b00780b */ /* 0x000fe40003f2e200 */
[----:B------:R-:W-:-:S03]  /*3400*/  LOP3.LUT R7, R7, 0x800fffff, R11, 0xf8, !PT ;  /* 0x800fffff07077812 */ /* 0x000fc600078ef80b */
[----:B------:R-:W-:-:S08]  /*3410*/  DFMA R12, R12, R18, R12 ;  /* 0x000000120c0c722b */ /* 0x000fd0000000000c */
[----:B------:R-:W-:Y:S05]  /*3420*/  @P1 BRA `(.L_x_79) ;  /* 0x0000000000201947 */ /* 0x000fea0003800000 */
        /* <DEDUP_REMOVED lines=8> */
.L_x_79:
        /* <DEDUP_REMOVED lines=37> */
.L_x_80:
        /* <DEDUP_REMOVED lines=16> */
.L_x_83:
[----:B------:R-:W-:Y:S01]  /*3800*/  LOP3.LUT R15, R5, 0x80000, RZ, 0xfc, !PT ;  /* 0x00080000050f7812 */ /* 0x000fe200078efcff */
[----:B------:R-:W-:Y:S01]  /*3810*/  IMAD.MOV.U32 R14, RZ, RZ, R4 ;  /* 0x000000ffff0e7224 */ /* 0x000fe200078e0004 */
[----:B------:R-:W-:Y:S06]  /*3820*/  BRA `(.L_x_81) ;  /* 0x0000000000087947 */ /* 0x000fec0003800000 */
.L_x_82:
[----:B------:R-:W-:Y:S01]  /*3830*/  LOP3.LUT R15, R11, 0x80000, RZ, 0xfc, !PT ;  /* 0x000800000b0f7812 */ /* 0x000fe200078efcff */
[----:B------:R-:W-:-:S07]  /*3840*/  IMAD.MOV.U32 R14, RZ, RZ, R10 ;  /* 0x000000ffff0e7224 */ /* 0x000fce00078e000a */
.L_x_81:
[----:B------:R-:W-:Y:S02]  /*3850*/  IMAD.MOV.U32 R2, RZ, RZ, R0 ;  /* 0x000000ffff027224 */ /* 0x000fe400078e0000 */
[----:B------:R-:W-:-:S04]  /*3860*/  IMAD.MOV.U32 R3, RZ, RZ, 0x0 ;  /* 0x00000000ff037424 */ /* 0x000fc800078e00ff */
[----:B------:R-:W-:Y:S05]  /*3870*/  RET.REL.NODEC R2 `(_Z30compute_row_shift_scale_kernelILi256EEvPKxllifPiPf) ;  /* 0xffffffc402e07950 */ /* 0x000fea0003c3ffff */
.L_x_84:
        /* <DEDUP_REMOVED lines=16> */
.L_x_97:


//--------------------- .text._Z36quantize_round_to_int64_batch_kernelI13__nv_bfloat16EvPKT_ldPx --------------------------
	.section	.text._Z36quantize_round_to_int64_batch_kernelI13__nv_bfloat16EvPKT_ldPx,"ax",@progbits
	.align	128
        .global         _Z36quantize_round_to_int64_batch_kernelI13__nv_bfloat16EvPKT_ldPx
        .type           _Z36quantize_round_to_int64_batch_kernelI13__nv_bfloat16EvPKT_ldPx,@function
        .size           _Z36quantize_round_to_int64_batch_kernelI13__nv_bfloat16EvPKT_ldPx,(.L_x_102 - _Z36quantize_round_to_int64_batch_kernelI13__nv_bfloat16EvPKT_ldPx)
        .other          _Z36quantize_round_to_int64_batch_kernelI13__nv_bfloat16EvPKT_ldPx,@"STO_CUDA_ENTRY STV_DEFAULT"
_Z36quantize_round_to_int64_batch_kernelI13__nv_bfloat16EvPKT_ldPx:
.text._Z36quantize_round_to_int64_batch_kernelI13__nv_bfloat16EvPKT_ldPx:
[----:B------:R-:W-:Y:S01]  /*0000*/  LDC R1, c[0x0][0x37c] ;  /* 0x0000df00ff017b82 */ /* 0x000fe20000000800 */
[----:B------:R-:W0:Y:S07]  /*0010*/  S2R R2, SR_TID.X ;  /* 0x0000000000027919 */ /* 0x000e2e0000002100 */
[----:B------:R-:W0:Y:S01]  /*0020*/  S2UR UR4, SR_CTAID.X ;  /* 0x00000000000479c3 */ /* 0x000e220000002500 */
[----:B------:R-:W1:Y:S01]  /*0030*/  LDCU.64 UR6, c[0x0][0x388] ;  /* 0x00007100ff0677ac */ /* 0x000e620008000a00 */
[----:B------:R-:W-:-:S06]  /*0040*/  IMAD.MOV.U32 R3, RZ, RZ, RZ ;  /* 0x000000ffff037224 */ /* 0x000fcc00078e00ff */
[----:B------:R-:W0:Y:S02]  /*0050*/  LDC R5, c[0x0][0x360] ;  /* 0x0000d800ff057b82 */ /* 0x000e240000000800 */
[----:B0-----:R-:W-:-:S03]  /*0060*/  IMAD.WIDE.U32 R2, R5, UR4, R2 ;  /* 0x0000000405027c25 */ /* 0x001fc6000f8e0002 */
[----:B-1----:R-:W-:-:S04]  /*0070*/  ISETP.GE.U32.AND P0, PT, R2, UR6, PT ;  /* 0x0000000602007c0c */ /* 0x002fc8000bf06070 */
[----:B------:R-:W-:-:S13]  /*0080*/  ISETP.GE.AND.EX P0, PT, R3, UR7, PT, P0 ;  /* 0x0000000703007c0c */ /* 0x000fda000bf06300 */
[----:B------:R-:W-:Y:S05]  /*0090*/  @P0 EXIT ;  /* 0x000000000000094d */ /* 0x000fea0003800000 */
[----:B------:R-:W0:Y:S01]  /*00a0*/  LDCU.64 UR6, c[0x0][0x380] ;  /* 0x00007000ff0677ac */ /* 0x000e220008000a00 */
[----:B------:R-:W1:Y:S01]  /*00b0*/  LDCU.64 UR4, c[0x0][0x358] ;  /* 0x00006b00ff0477ac */ /* 0x000e620008000a00 */
[----:B0-----:R-:W-:-:S04]  /*00c0*/  LEA R8, P0, R2, UR6, 0x1 ;  /* 0x0000000602087c11 */ /* 0x001fc8000f8008ff */
[----:B------:R-:W-:Y:S01]  /*00d0*/  LEA.HI.X R9, R2, UR7, R3, 0x1, P0 ;  /* 0x0000000702097c11 */ /* 0x000fe200080f0c03 */
[----:B------:R-:W0:Y:S04]  /*00e0*/  LDCU.64 UR6, c[0x0][0x390] ;  /* 0x00007200ff0677ac */ /* 0x000e280008000a00 */
[----:B-1----:R-:W2:Y:S02]  /*00f0*/  LDG.E.U16.CONSTANT R8, desc[UR4][R8.64] ;  /* 0x0000000408087981 */ /* 0x002ea4000c1e9500 */
[----:B--2---:R-:W-:-:S04]  /*0100*/  IMAD.U32 R0, R8, 0x10000, RZ ;  /* 0x0001000008007824 */ /* 0x004fc800078e00ff */
[----:B------:R-:W0:Y:S02]  /*0110*/  F2F.F64.F32 R4, R0 ;  /* 0x0000000000047310 */ /* 0x000e240000201800 */
[----:B0-----:R-:W-:Y:S01]  /*0120*/  DMUL R4, R4, UR6 ;  /* 0x0000000604047c28 */ /* 0x001fe20008000000 */
[----:B------:R-:W0:Y:S07]  /*0130*/  LDCU.64 UR6, c[0x0][0x398] ;  /* 0x00007300ff0677ac */ /* 0x000e2e0008000a00 */
[----:B------:R-:W-:Y:S01]  /*0140*/  DSETP.GE.AND P0, PT, R4, RZ, PT ;  /* 0x000000ff0400722a */ /* 0x000fe20003f06000 */
[----:B0-----:R-:W-:-:S13]  /*0150*/  LEA R8, P2, R2, UR6, 0x3 ;  /* 0x0000000602087c11 */ /* 0x001fda000f8418ff */
[C---:B------:R-:W-:Y:S01]  /*0160*/  @P0 DADD R6, R4.reuse, 0.5 ;  /* 0x3fe0000004060429 */ /* 0x040fe20000000000 */
[----:B------:R-:W-:Y:S01]  /*0170*/  LEA.HI.X R9, R2, UR7, R3, 0x3, P2 ;  /* 0x0000000702097c11 */ /* 0x000fe200090f1c03 */
[----:B------:R-:W-:-:S08]  /*0180*/  @!P0 DADD R4, -R4, 0.5 ;  /* 0x3fe0000004048429 */ /* 0x000fd00000000100 */
[----:B------:R-:W0:Y:S08]  /*0190*/  @P0 F2I.S64.F64.FLOOR R6, R6 ;  /* 0x0000000600060311 */ /* 0x000e300000305900 */
[----:B------:R-:W1:Y:S01]  /*01a0*/  @!P0 F2I.S64.F64.FLOOR R4, R4 ;  /* 0x0000000400048311 */ /* 0x000e620000305900 */
[----:B0-----:R-:W-:Y:S01]  /*01b0*/  @P0 IMAD.MOV.U32 R10, RZ, RZ, R6 ;  /* 0x000000ffff0a0224 */ /* 0x001fe200078e0006 */
[----:B------:R-:W-:-:S02]  /*01c0*/  @P0 MOV R11, R7 ;  /* 0x00000007000b0202 */ /* 0x000fc40000000f00 */
[----:B-1----:R-:W-:-:S05]  /*01d0*/  @!P0 IADD3 R10, P1, PT, RZ, -R4, RZ ;  /* 0x80000004ff0a8210 */ /* 0x002fca0007f3e0ff */
[----:B------:R-:W-:Y:S02]  /*01e0*/  @!P0 IMAD.X R11, RZ, RZ, ~R5, P1 ;  /* 0x000000ffff0b8224 */ /* 0x000fe400008e0e05 */
[----:B------:R-:W-:-:S03]  /*01f0*/  IMAD.MOV.U32 R2, RZ, RZ, R10 ;  /* 0x000000ffff027224 */ /* 0x000fc600078e000a */
[----:B------:R-:W-:-:S05]  /*0200*/  MOV R3, R11 ;  /* 0x0000000b00037202 */ /* 0x000fca0000000f00 */
[----:B------:R-:W-:Y:S01]  /*0210*/  STG.E.64 desc[UR4][R8.64], R2 ;  /* 0x0000000208007986 */ /* 0x000fe2000c101b04 */
[----:B------:R-:W-:Y:S05]  /*0220*/  EXIT ;  /* 0x000000000000794d */ /* 0x000fea0003800000 */
.L_x_85:
        /* <DEDUP_REMOVED lines=13> */
.L_x_102:


//--------------------- .text._Z36quantize_round_to_int64_batch_kernelI6__halfEvPKT_ldPx --------------------------
	.section	.text._Z36quantize_round_to_int64_batch_kernelI6__halfEvPKT_ldPx,"ax",@progbits
	.align	128
        .global         _Z36quantize_round_to_int64_batch_kernelI6__halfEvPKT_ldPx
        .type           _Z36quantize_round_to_int64_batch_kernelI6__halfEvPKT_ldPx,@function
        .size           _Z36quantize_round_to_int64_batch_kernelI6__halfEvPKT_ldPx,(.L_x_103 - _Z36quantize_round_to_int64_batch_kernelI6__halfEvPKT_ldPx)
        .other          _Z36quantize_round_to_int64_batch_kernelI6__halfEvPKT_ldPx,@"STO_CUDA_ENTRY STV_DEFAULT"
_Z36quantize_round_to_int64_batch_kernelI6__halfEvPKT_ldPx:
.text._Z36quantize_round_to_int64_batch_kernelI6__halfEvPKT_ldPx:
        /* <DEDUP_REMOVED lines=16> */
[----:B--2---:R-:W-:-:S04]  /*0100*/  HADD2.F32 R0, -RZ, R8.H0_H0 ;  /* 0x20000008ff007230 */ /* 0x004fc80000004100 */
        /* <DEDUP_REMOVED lines=10> */
[----:B0-----:R-:W-:Y:S02]  /*01b0*/  @P0 IMAD.MOV.U32 R10, RZ, RZ, R6 ;  /* 0x000000ffff0a0224 */ /* 0x001fe400078e0006 */
[----:B------:R-:W-:Y:S01]  /*01c0*/  @P0 IMAD.MOV.U32 R11, RZ, RZ, R7 ;  /* 0x000000ffff0b0224 */ /* 0x000fe200078e0007 */
[----:B-1----:R-:W-:-:S04]  /*01d0*/  @!P0 IADD3 R10, P1, PT, RZ, -R4, RZ ;  /* 0x80000004ff0a8210 */ /* 0x002fc80007f3e0ff */
[----:B------:R-:W-:Y:S01]  /*01e0*/  @!P0 IADD3.X R11, PT, PT, RZ, ~R5, RZ, P1, !PT ;  /* 0x80000005ff0b8210 */ /* 0x000fe20000ffe4ff */
[----:B------:R-:W-:-:S03]  /*01f0*/  IMAD.MOV.U32 R2, RZ, RZ, R10 ;  /* 0x000000ffff027224 */ /* 0x000fc600078e000a */
[----:B------:R-:W-:-:S05]  /*0200*/  MOV R3, R11 ;  /* 0x0000000b00037202 */ /* 0x000fca0000000f00 */
[----:B------:R-:W-:Y:S01]  /*0210*/  STG.E.64 desc[UR4][R8.64], R2 ;  /* 0x0000000208007986 */ /* 0x000fe2000c101b04 */
[----:B------:R-:W-:Y:S05]  /*0220*/  EXIT ;  /* 0x000000000000794d */ /* 0x000fea0003800000 */
.L_x_86:
        /* <DEDUP_REMOVED lines=13> */
.L_x_103:


//--------------------- .text._Z36quantize_round_to_int64_batch_kernelIfEvPKT_ldPx --------------------------
	.section	.text._Z36quantize_round_to_int64_batch_kernelIfEvPKT_ldPx,"ax",@progbits
	.align	128
        .global         _Z36quantize_round_to_int64_batch_kernelIfEvPKT_ldPx
        .type           _Z36quantize_round_to_int64_batch_kernelIfEvPKT_ldPx,@function
        .size           _Z36quantize_round_to_int64_batch_kernelIfEvPKT_ldPx,(.L_x_104 - _Z36quantize_round_to_int64_batch_kernelIfEvPKT_ldPx)
        .other          _Z36quantize_round_to_int64_batch_kernelIfEvPKT_ldPx,@"STO_CUDA_ENTRY STV_DEFAULT"
_Z36quantize_round_to_int64_batch_kernelIfEvPKT_ldPx:
.text._Z36quantize_round_to_int64_batch_kernelIfEvPKT_ldPx:
        /* <DEDUP_REMOVED lines=13> */
[C---:B------:R-:W-:Y:S01]  /*00d0*/  LEA.HI.X R9, R2.reuse, UR7, R3, 0x2, P0 ;  /* 0x0000000702097c11 */ /* 0x040fe200080f1403 */
[----:B------:R-:W0:Y:S04]  /*00e0*/  LDCU.64 UR6, c[0x0][0x390] ;  /* 0x00007200ff0677ac */ /* 0x000e280008000a00 */
[----:B-1----:R-:W2:Y:S02]  /*00f0*/  LDG.E.CONSTANT R0, desc[UR4][R8.64] ;  /* 0x0000000408007981 */ /* 0x002ea4000c1e9900 */
[----:B--2---:R-:W0:Y:S02]  /*0100*/  F2F.F64.F32 R4, R0 ;  /* 0x0000000000047310 */ /* 0x004e240000201800 */
        /* <DEDUP_REMOVED lines=11> */
[----:B-1----:R-:W-:-:S05]  /*01c0*/  @!P0 IADD3 R10, P1, PT, RZ, -R4, RZ ;  /* 0x80000004ff0a8210 */ /* 0x002fca0007f3e0ff */
[----:B------:R-:W-:Y:S02]  /*01d0*/  @!P0 IMAD.X R11, RZ, RZ, ~R5, P1 ;  /* 0x000000ffff0b8224 */ /* 0x000fe400008e0e05 */
[----:B------:R-:W-:Y:S02]  /*01e0*/  IMAD.MOV.U32 R2, RZ, RZ, R10 ;  /* 0x000000ffff027224 */ /* 0x000fe400078e000a */
[----:B------:R-:W-:-:S05]  /*01f0*/  IMAD.MOV.U32 R3, RZ, RZ, R11 ;  /* 0x000000ffff037224 */ /* 0x000fca00078e000b */
[----:B------:R-:W-:Y:S01]  /*0200*/  STG.E.64 desc[UR4][R8.64], R2 ;  /* 0x0000000208007986 */ /* 0x000fe2000c101b04 */
[----:B------:R-:W-:Y:S05]  /*0210*/  EXIT ;  /* 0x000000000000794d */ /* 0x000fea0003800000 */
.L_x_87:
        /* <DEDUP_REMOVED lines=14> */
.L_x_104:


//--------------------- .text._Z30apply_chunk_shift_clamp_kernelPxlliPKixx --------------------------
	.section	.text._Z30apply_chunk_shift_clamp_kernelPxlliPKixx,"ax",@progbits
	.align	128
        .global         _Z30apply_chunk_shift_clamp_kernelPxlliPKixx
        .type           _Z30apply_chunk_shift_clamp_kernelPxlliPKixx,@function
        .size           _Z30apply_chunk_shift_clamp_kernelPxlliPKixx,(.L_x_98 - _Z30apply_chunk_shift_clamp_kernelPxlliPKixx)
        .other          _Z30apply_chunk_shift_clamp_kernelPxlliPKixx,@"STO_CUDA_ENTRY STV_DEFAULT"
_Z30apply_chunk_shift_clamp_kernelPxlliPKixx:
.text._Z30apply_chunk_shift_clamp_kernelPxlliPKixx:
        /* <DEDUP_REMOVED lines=10> */
[----:B------:R-:W0:Y:S01]  /*00a0*/  LDCU UR4, c[0x0][0x394] ;  /* 0x00007280ff0477ac */ /* 0x000e220008000800 */
[----:B------:R-:W-:Y:S01]  /*00b0*/  BSSY.RECONVERGENT B0, `(.L_x_88) ;  /* 0x000001c000007945 */ /* 0x000fe20003800200 */
[----:B------:R-:W1:Y:S01]  /*00c0*/  LDCU.64 UR6, c[0x0][0x358] ;  /* 0x00006b00ff0677ac */ /* 0x000e620008000a00 */
[----:B0-----:R-:W-:-:S04]  /*00d0*/  LOP3.LUT R0, R3, UR4, RZ, 0xfc, !PT ;  /* 0x0000000403007c12 */ /* 0x001fc8000f8efcff */
[----:B------:R-:W-:-:S13]  /*00e0*/  ISETP.NE.U32.AND P0, PT, R0, RZ, PT ;  /* 0x000000ff0000720c */ /* 0x000fda0003f05070 */
[----:B-1----:R-:W-:Y:S05]  /*00f0*/  @P0 BRA `(.L_x_89) ;  /* 0x0000000000540947 */ /* 0x002fea0003800000 */
[----:B------:R-:W0:Y:S02]  /*0100*/  LDCU UR4, c[0x0][0x390] ;  /* 0x00007200ff0477ac */ /* 0x000e240008000800 */
[----:B0-----:R-:W0:Y:S01]  /*0110*/  I2F.U32.RP R0, UR4 ;  /* 0x0000000400007d06 */ /* 0x001e220008209000 */
[----:B------:R-:W-:-:S07]  /*0120*/  ISETP.NE.U32.AND P2, PT, RZ, UR4, PT ;  /* 0x00000004ff007c0c */ /* 0x000fce000bf45070 */
[----:B0-----:R-:W0:Y:S02]  /*0130*/  MUFU.RCP R0, R0 ;  /* 0x0000000000007308 */ /* 0x001e240000001000 */
[----:B0-----:R-:W-:-:S06]  /*0140*/  VIADD R4, R0, 0xffffffe ;  /* 0x0ffffffe00047836 */ /* 0x001fcc0000000000 */
[----:B------:R0:W1:Y:S02]  /*0150*/  F2I.FTZ.U32.TRUNC.NTZ R5, R4 ;  /* 0x0000000400057305 */ /* 0x000064000021f000 */
[----:B0-----:R-:W-:Y:S02]  /*0160*/  IMAD.MOV.U32 R4, RZ, RZ, RZ ;  /* 0x000000ffff047224 */ /* 0x001fe400078e00ff */
[----:B-1----:R-:W-:-:S04]  /*0170*/  IMAD.MOV R7, RZ, RZ, -R5 ;  /* 0x000000ffff077224 */ /* 0x002fc800078e0a05 */
[----:B------:R-:W-:-:S04]  /*0180*/  IMAD R7, R7, UR4, RZ ;  /* 0x0000000407077c24 */ /* 0x000fc8000f8e02ff */
[----:B------:R-:W-:-:S04]  /*0190*/  IMAD.HI.U32 R5, R5, R7, R4 ;  /* 0x0000000705057227 */ /* 0x000fc800078e0004 */
[----:B------:R-:W-:Y:S02]  /*01a0*/  IMAD.MOV.U32 R7, RZ, RZ, RZ ;  /* 0x000000ffff077224 */ /* 0x000fe400078e00ff */
[----:B------:R-:W-:-:S04]  /*01b0*/  IMAD.HI.U32 R6, R5, R2, RZ ;  /* 0x0000000205067227 */ /* 0x000fc800078e00ff */
[----:B------:R-:W-:-:S04]  /*01c0*/  IMAD.MOV R5, RZ, RZ, -R6 ;  /* 0x000000ffff057224 */ /* 0x000fc800078e0a06 */
[----:B------:R-:W-:-:S05]  /*01d0*/  IMAD R5, R5, UR4, R2 ;  /* 0x0000000405057c24 */ /* 0x000fca000f8e0202 */
[----:B------:R-:W-:-:S13]  /*01e0*/  ISETP.GE.U32.AND P0, PT, R5, UR4, PT ;  /* 0x0000000405007c0c */ /* 0x000fda000bf06070 */
[----:B------:R-:W-:Y:S02]  /*01f0*/  @P0 VIADD R5, R5, -UR4 ;  /* 0x8000000405050c36 */ /* 0x000fe40008000000 */
[----:B------:R-:W-:-:S03]  /*0200*/  @P0 VIADD R6, R6, 0x1 ;  /* 0x0000000106060836 */ /* 0x000fc60000000000 */
[----:B------:R-:W-:-:S13]  /*0210*/  ISETP.GE.U32.AND P1, PT, R5, UR4, PT ;  /* 0x0000000405007c0c */ /* 0x000fda000bf26070 */
[----:B------:R-:W-:Y:S01]  /*0220*/  @P1 VIADD R6, R6, 0x1 ;  /* 0x0000000106061836 */ /* 0x000fe20000000000 */
[----:B------:R-:W-:Y:S01]  /*0230*/  @!P2 LOP3.LUT R6, RZ, UR4, RZ, 0x33, !PT ;  /* 0x00000004ff06ac12 */ /* 0x000fe2000f8e33ff */
[----:B------:R-:W-:Y:S06]  /*0240*/  BRA `(.L_x_90) ;  /* 0x0000000000087947 */ /* 0x000fec0003800000 */
.L_x_89:
[----:B------:R-:W-:-:S07]  /*0250*/  MOV R0, 0x270 ;  /* 0x0000027000007802 */ /* 0x000fce0000000f00 */
[----:B------:R-:W-:Y:S05]  /*0260*/  CALL.REL.NOINC `($__internal_2_$__cuda_sm20_div_s64) ;  /* 0x0000000000d47944 */ /* 0x000fea0003c00000 */
.L_x_90:
[----:B------:R-:W-:Y:S05]  /*0270*/  BSYNC.RECONVERGENT B0 ;  /* 0x0000000000007941 */ /* 0x000fea0003800200 */
.L_x_88:
[----:B------:R-:W0:Y:S01]  /*0280*/  LDCU.64 UR4, c[0x0][0x390] ;  /* 0x00007200ff0477ac */ /* 0x000e220008000a00 */
[----:B------:R-:W-:Y:S01]  /*0290*/  IADD3 R9, P0, PT, RZ, -R6, RZ ;  /* 0x80000006ff097210 */ /* 0x000fe20007f1e0ff */
[----:B------:R-:W1:Y:S01]  /*02a0*/  LDC R10, c[0x0][0x398] ;  /* 0x0000e600ff0a7b82 */ /* 0x000e620000000800 */
[----:B------:R-:W2:Y:S03]  /*02b0*/  LDCU.64 UR8, c[0x0][0x3b0] ;  /* 0x00007600ff0877ac */ /* 0x000ea60008000a00 */
[----:B------:R-:W-:-:S04]  /*02c0*/  IMAD.X R0, RZ, RZ, ~R7, P0 ;  /* 0x000000ffff007224 */ /* 0x000fc800000e0e07 */
[----:B0-----:R-:W-:Y:S02]  /*02d0*/  IMAD R0, R0, UR4, RZ ;  /* 0x0000000400007c24 */ /* 0x001fe4000f8e02ff */
[----:B------:R-:W-:-:S04]  /*02e0*/  IMAD.WIDE.U32 R4, R9, UR4, R2 ;  /* 0x0000000409047c25 */ /* 0x000fc8000f8e0002 */
[----:B------:R-:W-:Y:S01]  /*02f0*/  IMAD R7, R9, UR5, R0 ;  /* 0x0000000509077c24 */ /* 0x000fe2000f8e0200 */
[----:B------:R-:W0:Y:S01]  /*0300*/  LDCU.64 UR4, c[0x0][0x380] ;  /* 0x00007000ff0477ac */ /* 0x000e220008000a00 */
[----:B------:R-:W3:Y:S02]  /*0310*/  LDC.64 R8, c[0x0][0x3a0] ;  /* 0x0000e800ff087b82 */ /* 0x000ee40000000a00 */
[----:B------:R-:W-:-:S05]  /*0320*/  IMAD.IADD R5, R5, 0x1, R7 ;  /* 0x0000000105057824 */ /* 0x000fca00078e0207 */
[----:B------:R-:W-:-:S04]  /*0330*/  SHF.R.U64 R5, R4, 0x8, R5 ;  /* 0x0000000804057819 */ /* 0x000fc80000001205 */
[----:B-1----:R-:W-:-:S13]  /*0340*/  ISETP.GE.AND P0, PT, R5, R10, PT ;  /* 0x0000000a0500720c */ /* 0x002fda0003f06270 */
[----:B------:R-:W-:Y:S01]  /*0350*/  @P0 VIADD R5, R10, 0xffffffff ;  /* 0xffffffff0a050836 */ /* 0x000fe20000000000 */
[----:B0-----:R-:W-:-:S03]  /*0360*/  LEA R4, P0, R2, UR4, 0x3 ;  /* 0x0000000402047c11 */ /* 0x001fc6000f8018ff */
[----:B------:R-:W-:Y:S01]  /*0370*/  IMAD R7, R6, R10, R5 ;  /* 0x0000000a06077224 */ /* 0x000fe200078e0205 */
[----:B------:R-:W-:Y:S01]  /*0380*/  LEA.HI.X R5, R2, UR5, R3, 0x3, P0 ;  /* 0x0000000502057c11 */ /* 0x000fe200080f1c03 */
[----:B------:R-:W0:Y:S02]  /*0390*/  LDCU.64 UR4, c[0x0][0x3a8] ;  /* 0x00007500ff0477ac */ /* 0x000e240008000a00 */
[----:B---3--:R-:W-:Y:S02]  /*03a0*/  IMAD.WIDE R6, R7, 0x4, R8 ;  /* 0x0000000407067825 */ /* 0x008fe400078e0208 */
[----:B------:R-:W3:Y:S04]  /*03b0*/  LDG.E.64 R2, desc[UR6][R4.64] ;  /* 0x0000000604027981 */ /* 0x000ee8000c1e1b00 */
[----:B------:R-:W4:Y:S01]  /*03c0*/  LDG.E.CONSTANT R6, desc[UR6][R6.64] ;  /* 0x0000000606067981 */ /* 0x000f22000c1e9900 */
[----:B------:R-:W-:Y:S01]  /*03d0*/  IMAD.MOV.U32 R9, RZ, RZ, 0x1 ;  /* 0x00000001ff097424 */ /* 0x000fe200078e00ff */
[----:B---3--:R-:W-:Y:S01]  /*03e0*/  IADD3 R11, P2, PT, RZ, -R2, RZ ;  /* 0x80000002ff0b7210 */ /* 0x008fe20007f5e0ff */
[----:B----4-:R-:W-:Y:S01]  /*03f0*/  VIADD R0, R6, 0xffffffff ;  /* 0xffffffff06007836 */ /* 0x010fe20000000000 */
[----:B------:R-:W-:-:S02]  /*0400*/  ISETP.LT.AND P1, PT, R3, RZ, PT ;  /* 0x000000ff0300720c */ /* 0x000fc40003f21270 */
[----:B------:R-:W-:Y:S02]  /*0410*/  ISETP.GT.AND P0, PT, R6, RZ, PT ;  /* 0x000000ff0600720c */ /* 0x000fe40003f04270 */
[CC--:B------:R-:W-:Y:S01]  /*0420*/  SHF.L.U32 R8, R9.reuse, R0.reuse, RZ ;  /* 0x0000000009087219 */ /* 0x0c0fe200000006ff */
[----:B------:R-:W-:Y:S01]  /*0430*/  IMAD.X R13, RZ, RZ, ~R3, P2 ;  /* 0x000000ffff0d7224 */ /* 0x000fe200010e0e03 */
[----:B------:R-:W-:Y:S02]  /*0440*/  SHF.L.U64.HI R9, R9, R0, RZ ;  /* 0x0000000009097219 */ /* 0x000fe400000102ff */
[----:B------:R-:W-:Y:S02]  /*0450*/  SEL R0, R11, R2, P1 ;  /* 0x000000020b007207 */ /* 0x000fe40000800000 */
[----:B------:R-:W-:Y:S02]  /*0460*/  SEL R7, R8, RZ, P0 ;  /* 0x000000ff08077207 */ /* 0x000fe40000000000 */
[----:B------:R-:W-:-:S02]  /*0470*/  SEL R9, R9, RZ, P0 ;  /* 0x000000ff09097207 */ /* 0x000fc40000000000 */
[----:B------:R-:W-:Y:S02]  /*0480*/  SEL R2, R13, R3, P1 ;  /* 0x000000030d027207 */ /* 0x000fe40000800000 */
[----:B------:R-:W-:-:S05]  /*0490*/  IADD3 R7, P0, PT, R7, R0, RZ ;  /* 0x0000000007077210 */ /* 0x000fca0007f1e0ff */
[----:B------:R-:W-:-:S05]  /*04a0*/  IMAD.X R9, R9, 0x1, R2, P0 ;  /* 0x0000000109097824 */ /* 0x000fca00000e0602 */
[-CC-:B------:R-:W-:Y:S02]  /*04b0*/  SHF.R.U64 R2, R7, R6.reuse, R9.reuse ;  /* 0x0000000607027219 */ /* 0x180fe40000001209 */
[----:B------:R-:W-:Y:S02]  /*04c0*/  SHF.R.U32.HI R0, RZ, R6, R9 ;  /* 0x00000006ff007219 */ /* 0x000fe40000011609 */
[----:B------:R-:W-:Y:S02]  /*04d0*/  IADD3 R7, P1, PT, RZ, -R2, RZ ;  /* 0x80000002ff077210 */ /* 0x000fe40007f3e0ff */
[----:B------:R-:W-:-:S03]  /*04e0*/  ISETP.GE.AND P0, PT, R3, RZ, PT ;  /* 0x000000ff0300720c */ /* 0x000fc60003f06270 */
[----:B------:R-:W-:Y:S01]  /*04f0*/  IMAD.X R3, RZ, RZ, ~R0, P1 ;  /* 0x000000ffff037224 */ /* 0x000fe200008e0e00 */
[----:B------:R-:W-:-:S04]  /*0500*/  SEL R2, R7, R2, !P0 ;  /* 0x0000000207027207 */ /* 0x000fc80004000000 */
[----:B------:R-:W-:Y:S02]  /*0510*/  SEL R0, R3, R0, !P0 ;  /* 0x0000000003007207 */ /* 0x000fe40004000000 */
[----:B0-----:R-:W-:-:S04]  /*0520*/  ISETP.GT.U32.AND P0, PT, R2, UR4, PT ;  /* 0x0000000402007c0c */ /* 0x001fc8000bf04070 */
[----:B------:R-:W-:-:S04]  /*0530*/  ISETP.GT.AND.EX P0, PT, R0, UR5, PT, P0 ;  /* 0x0000000500007c0c */ /* 0x000fc8000bf04300 */
[----:B------:R-:W-:Y:S02]  /*0540*/  SEL R2, R2, UR4, P0 ;  /* 0x0000000402027c07 */ /* 0x000fe40008000000 */
[----:B------:R-:W-:Y:S02]  /*0550*/  SEL R0, R0, UR5, P0 ;  /* 0x0000000500007c07 */ /* 0x000fe40008000000 */
[----:B--2---:R-:W-:-:S04]  /*0560*/  ISETP.LT.U32.AND P0, PT, R2, UR8, PT ;  /* 0x0000000802007c0c */ /* 0x004fc8000bf01070 */
[----:B------:R-:W-:-:S04]  /*0570*/  ISETP.LT.AND.EX P0, PT, R0, UR9, PT, P0 ;  /* 0x0000000900007c0c */ /* 0x000fc8000bf01300 */
[----:B------:R-:W-:Y:S02]  /*0580*/  SEL R2, R2, UR8, P0 ;  /* 0x0000000802027c07 */ /* 0x000fe40008000000 */
[----:B------:R-:W-:-:S05]  /*0590*/  SEL R3, R0, UR9, P0 ;  /* 0x0000000900037c07 */ /* 0x000fca0008000000 */
[----:B------:R-:W-:Y:S01]  /*05a0*/  STG.E.64 desc[UR6][R4.64], R2 ;  /* 0x0000000204007986 */ /* 0x000fe2000c101b06 */
[----:B------:R-:W-:Y:S05]  /*05b0*/  EXIT ;  /* 0x000000000000794d */ /* 0x000fea0003800000 */
        .weak           $__internal_2_$__cuda_sm20_div_s64
        .type           $__internal_2_$__cuda_sm20_div_s64,@function
        .size           $__internal_2_$__cuda_sm20_div_s64,(.L_x_98 - $__internal_2_$__cuda_sm20_div_s64)
$__internal_2_$__cuda_sm20_div_s64:
[----:B------:R-:W0:Y:S01]  /*05c0*/  LDCU.64 UR8, c[0x0][0x390] ;  /* 0x00007200ff0877ac */ /* 0x000e220008000a00 */
[----:B------:R-:W-:Y:S01]  /*05d0*/  ISETP.GE.AND P3, PT, R3, RZ, PT ;  /* 0x000000ff0300720c */ /* 0x000fe20003f66270 */
[----:B0-----:R-:W-:Y:S02]  /*05e0*/  UIADD3 UR4, UP1, UPT, URZ, -UR8, URZ ;  /* 0x80000008ff047290 */ /* 0x001fe4000ff3e0ff */
[----:B------:R-:W-:Y:S02]  /*05f0*/  UISETP.GE.AND UP0, UPT, UR9, URZ, UPT ;  /* 0x000000ff0900728c */ /* 0x000fe4000bf06270 */
[----:B------:R-:W-:Y:S02]  /*0600*/  UIADD3.X UR5, UPT, UPT, URZ, ~UR9, URZ, UP1, !UPT ;  /* 0x80000009ff057290 */ /* 0x000fe40008ffe4ff */
[----:B------:R-:W-:Y:S02]  /*0610*/  USEL UR4, UR4, UR8, !UP0 ;  /* 0x0000000804047287 */ /* 0x000fe4000c000000 */
[----:B------:R-:W-:-:S09]  /*0620*/  USEL UR5, UR5, UR9, !UP0 ;  /* 0x0000000905057287 */ /* 0x000fd2000c000000 */
[----:B------:R-:W0:Y:S08]  /*0630*/  I2F.U64.RP R8, UR4 ;  /* 0x0000000400087d12 */ /* 0x000e300008309000 */
[----:B0-----:R-:W0:Y:S02]  /*0640*/  MUFU.RCP R8, R8 ;  /* 0x0000000800087308 */ /* 0x001e240000001000 */
[----:B0-----:R-:W-:-:S06]  /*0650*/  VIADD R4, R8, 0x1ffffffe ;  /* 0x1ffffffe08047836 */ /* 0x001fcc0000000000 */
[----:B------:R-:W0:Y:S02]  /*0660*/  F2I.U64.TRUNC R4, R4 ;  /* 0x0000000400047311 */ /* 0x000e24000020d800 */
[----:B0-----:R-:W-:-:S04]  /*0670*/  IMAD.WIDE.U32 R6, R4, UR4, RZ ;  /* 0x0000000404067c25 */ /* 0x001fc8000f8e00ff */
[----:B------:R-:W-:Y:S01]  /*0680*/  IMAD R7, R4, UR5, R7 ;  /* 0x0000000504077c24 */ /* 0x000fe2000f8e0207 */
[----:B------:R-:W-:-:S03]  /*0690*/  IADD3 R9, P0, PT, RZ, -R6, RZ ;  /* 0x80000006ff097210 */ /* 0x000fc60007f1e0ff */
[----:B------:R-:W-:Y:S02]  /*06a0*/  IMAD R7, R5, UR4, R7 ;  /* 0x0000000405077c24 */ /* 0x000fe4000f8e0207 */
[----:B------:R-:W-:-:S04]  /*06b0*/  IMAD.HI.U32 R6, R4, R9, RZ ;  /* 0x0000000904067227 */ /* 0x000fc800078e00ff */
[----:B------:R-:W-:Y:S02]  /*06c0*/  IMAD.X R11, RZ, RZ, ~R7, P0 ;  /* 0x000000ffff0b7224 */ /* 0x000fe400000e0e07 */
[----:B------:R-:W-:Y:S02]  /*06d0*/  IMAD.MOV.U32 R7, RZ, RZ, R4 ;  /* 0x000000ffff077224 */ /* 0x000fe400078e0004 */
[-C--:B------:R-:W-:Y:S02]  /*06e0*/  IMAD R13, R5, R11.reuse, RZ ;  /* 0x0000000b050d7224 */ /* 0x080fe400078e02ff */
[----:B------:R-:W-:-:S04]  /*06f0*/  IMAD.WIDE.U32 R6, P0, R4, R11, R6 ;  /* 0x0000000b04067225 */ /* 0x000fc80007800006 */
[----:B------:R-:W-:-:S04]  /*0700*/  IMAD.HI.U32 R11, R5, R11, RZ ;  /* 0x0000000b050b7227 */ /* 0x000fc800078e00ff */
[----:B------:R-:W-:-:S05]  /*0710*/  IMAD.HI.U32 R6, P1, R5, R9, R6 ;  /* 0x0000000905067227 */ /* 0x000fca0007820006 */
[----:B------:R-:W-:Y:S01]  /*0720*/  IADD3 R7, P2, PT, R13, R6, RZ ;  /* 0x000000060d077210 */ /* 0x000fe20007f5e0ff */
[----:B------:R-:W-:-:S04]  /*0730*/  IMAD.X R6, R11, 0x1, R5, P0 ;  /* 0x000000010b067824 */ /* 0x000fc800000e0605 */
[----:B------:R-:W-:Y:S01]  /*0740*/  IMAD.WIDE.U32 R4, R7, UR4, RZ ;  /* 0x0000000407047c25 */ /* 0x000fe2000f8e00ff */
[----:B------:R-:W-:-:S03]  /*0750*/  IADD3.X R9, PT, PT, RZ, RZ, R6, P2, P1 ;  /* 0x000000ffff097210 */ /* 0x000fc600017e2406 */
[----:B------:R-:W-:Y:S01]  /*0760*/  IMAD R6, R7, UR5, R5 ;  /* 0x0000000507067c24 */ /* 0x000fe2000f8e0205 */
[----:B------:R-:W-:Y:S02]  /*0770*/  IADD3 R11, P0, PT, RZ, -R4, RZ ;  /* 0x80000004ff0b7210 */ /* 0x000fe40007f1e0ff */
[-C--:B------:R-:W-:Y:S01]  /*0780*/  IADD3 R5, P4, PT, RZ, -R2.reuse, RZ ;  /* 0x80000002ff057210 */ /* 0x080fe20007f9e0ff */
[----:B------:R-:W-:Y:S02]  /*0790*/  IMAD R4, R9, UR4, R6 ;  /* 0x0000000409047c24 */ /* 0x000fe4000f8e0206 */
[----:B------:R-:W-:Y:S01]  /*07a0*/  IMAD.HI.U32 R6, R7, R11, RZ ;  /* 0x0000000b07067227 */ /* 0x000fe200078e00ff */
[----:B------:R-:W-:-:S03]  /*07b0*/  SEL R8, R5, R2, !P3 ;  /* 0x0000000205087207 */ /* 0x000fc60005800000 */
[----:B------:R-:W-:Y:S02]  /*07c0*/  IMAD.X R4, RZ, RZ, ~R4, P0 ;  /* 0x000000ffff047224 */ /* 0x000fe400000e0e04 */
[----:B------:R-:W-:Y:S02]  /*07d0*/  IMAD.X R5, RZ, RZ, ~R3, P4 ;  /* 0x000000ffff057224 */ /* 0x000fe400020e0e03 */
[----:B------:R-:W-:-:S03]  /*07e0*/  IMAD.WIDE.U32 R6, P0, R7, R4, R6 ;  /* 0x0000000407067225 */ /* 0x000fc60007800006 */
[----:B------:R-:W-:Y:S01]  /*07f0*/  SEL R10, R5, R3, !P3 ;  /* 0x00000003050a7207 */ /* 0x000fe20005800000 */
[----:B------:R-:W-:Y:S02]  /*0800*/  IMAD.MOV.U32 R5, RZ, RZ, RZ ;  /* 0x000000ffff057224 */ /* 0x000fe400078e00ff */
[----:B------:R-:W-:-:S04]  /*0810*/  IMAD.HI.U32 R7, P1, R9, R11, R6 ;  /* 0x0000000b09077227 */ /* 0x000fc80007820006 */
[CC--:B------:R-:W-:Y:S02]  /*0820*/  IMAD R6, R9.reuse, R4.reuse, RZ ;  /* 0x0000000409067224 */ /* 0x0c0fe400078e02ff */
[----:B------:R-:W-:-:S03]  /*0830*/  IMAD.HI.U32 R4, R9, R4, RZ ;  /* 0x0000000409047227 */ /* 0x000fc600078e00ff */
[----:B------:R-:W-:Y:S01]  /*0840*/  IADD3 R7, P2, PT, R6, R7, RZ ;  /* 0x0000000706077210 */ /* 0x000fe20007f5e0ff */
[----:B------:R-:W-:-:S04]  /*0850*/  IMAD.X R9, R4, 0x1, R9, P0 ;  /* 0x0000000104097824 */ /* 0x000fc800000e0609 */
[----:B------:R-:W-:Y:S01]  /*0860*/  IMAD.HI.U32 R4, R7, R8, RZ ;  /* 0x0000000807047227 */ /* 0x000fe200078e00ff */
[----:B------:R-:W-:-:S03]  /*0870*/  IADD3.X R9, PT, PT, RZ, RZ, R9, P2, P1 ;  /* 0x000000ffff097210 */ /* 0x000fc600017e2409 */
[----:B------:R-:W-:-:S04]  /*0880*/  IMAD.WIDE.U32 R4, R7, R10, R4 ;  /* 0x0000000a07047225 */ /* 0x000fc800078e0004 */
[C---:B------:R-:W-:Y:S02]  /*0890*/  IMAD R7, R9.reuse, R10, RZ ;  /* 0x0000000a09077224 */ /* 0x040fe400078e02ff */
[----:B------:R-:W-:-:S04]  /*08a0*/  IMAD.HI.U32 R4, P0, R9, R8, R4 ;  /* 0x0000000809047227 */ /* 0x000fc80007800004 */
[----:B------:R-:W-:Y:S01]  /*08b0*/  IMAD.HI.U32 R6, R9, R10, RZ ;  /* 0x0000000a09067227 */ /* 0x000fe200078e00ff */
[----:B------:R-:W-:-:S03]  /*08c0*/  IADD3 R7, P1, PT, R7, R4, RZ ;  /* 0x0000000407077210 */ /* 0x000fc60007f3e0ff */
[----:B------:R-:W-:Y:S02]  /*08d0*/  IMAD.X R6, RZ, RZ, R6, P0 ;  /* 0x000000ffff067224 */ /* 0x000fe400000e0606 */
[----:B------:R-:W-:-:S04]  /*08e0*/  IMAD.WIDE.U32 R4, R7, UR4, RZ ;  /* 0x0000000407047c25 */ /* 0x000fc8000f8e00ff */
[----:B------:R-:W-:Y:S01]  /*08f0*/  IMAD.X R6, RZ, RZ, R6, P1 ;  /* 0x000000ffff067224 */ /* 0x000fe200008e0606 */
[----:B------:R-:W-:Y:S01]  /*0900*/  IADD3 R9, P1, PT, -R4, R8, RZ ;  /* 0x0000000804097210 */ /* 0x000fe20007f3e1ff */
[C---:B------:R-:W-:Y:S01]  /*0910*/  IMAD R5, R7.reuse, UR5, R5 ;  /* 0x0000000507057c24 */ /* 0x040fe2000f8e0205 */
[----:B------:R-:W-:Y:S02]  /*0920*/  IADD3 R4, P2, PT, R7, 0x1, RZ ;  /* 0x0000000107047810 */ /* 0x000fe40007f5e0ff */
[----:B------:R-:W-:Y:S01]  /*0930*/  ISETP.GE.U32.AND P0, PT, R9, UR4, PT ;  /* 0x0000000409007c0c */ /* 0x000fe2000bf06070 */
[----:B------:R-:W-:-:S04]  /*0940*/  IMAD R5, R6, UR4, R5 ;  /* 0x0000000406057c24 */ /* 0x000fc8000f8e0205 */
[----:B------:R-:W-:Y:S01]  /*0950*/  IMAD.X R5, R10, 0x1, ~R5, P1 ;  /* 0x000000010a057824 */ /* 0x000fe200008e0e05 */
[----:B------:R-:W-:-:S04]  /*0960*/  IADD3 R8, P1, PT, R9, -UR4, RZ ;  /* 0x8000000409087c10 */ /* 0x000fc8000ff3e0ff */
[C---:B------:R-:W-:Y:S02]  /*0970*/  ISETP.GE.U32.AND.EX P0, PT, R5.reuse, UR5, PT, P0 ;  /* 0x0000000505007c0c */ /* 0x040fe4000bf06100 */
[----:B------:R-:W-:Y:S02]  /*0980*/  IADD3.X R10, PT, PT, R5, ~UR5, RZ, P1, !PT ;  /* 0x80000005050a7c10 */ /* 0x000fe40008ffe4ff */
[----:B------:R-:W-:Y:S01]  /*0990*/  SEL R8, R8, R9, P0 ;  /* 0x0000000908087207 */ /* 0x000fe20000000000 */
[----:B------:R-:W-:Y:S01]  /*09a0*/  IMAD.X R9, RZ, RZ, R6, P2 ;  /* 0x000000ffff097224 */ /* 0x000fe200010e0606 */
[----:B------:R-:W-:Y:S02]  /*09b0*/  SEL R10, R10, R5, P0 ;  /* 0x000000050a0a7207 */ /* 0x000fe40000000000 */
[----:B------:R-:W-:Y:S02]  /*09c0*/  SEL R5, R4, R7, P0 ;  /* 0x0000000704057207 */ /* 0x000fe40000000000 */
[----:B------:R-:W-:-:S02]  /*09d0*/  ISETP.GE.U32.AND P1, PT, R8, UR4, PT ;  /* 0x0000000408007c0c */ /* 0x000fc4000bf26070 */
[----:B------:R-:W-:Y:S02]  /*09e0*/  SEL R4, R9, R6, P0 ;  /* 0x0000000609047207 */ /* 0x000fe40000000000 */
[----:B------:R-:W-:Y:S02]  /*09f0*/  IADD3 R6, P2, PT, R5, 0x1, RZ ;  /* 0x0000000105067810 */ /* 0x000fe40007f5e0ff */
[----:B------:R-:W-:Y:S02]  /*0a00*/  ISETP.GE.U32.AND.EX P0, PT, R10, UR5, PT, P1 ;  /* 0x000000050a007c0c */ /* 0x000fe4000bf06110 */
[----:B------:R-:W-:Y:S01]  /*0a10*/  LOP3.LUT R8, R3, UR9, RZ, 0x3c, !PT ;  /* 0x0000000903087c12 */ /* 0x000fe2000f8e3cff */
[----:B------:R-:W-:Y:S01]  /*0a20*/  IMAD.X R7, RZ, RZ, R4, P2 ;  /* 0x000000ffff077224 */ /* 0x000fe200010e0604 */
[----:B------:R-:W-:Y:S02]  /*0a30*/  SEL R6, R6, R5, P0 ;  /* 0x0000000506067207 */ /* 0x000fe40000000000 */
[----:B------:R-:W-:-:S02]  /*0a40*/  ISETP.GE.AND P1, PT, R8, RZ, PT ;  /* 0x000000ff0800720c */ /* 0x000fc40003f26270 */
[----:B------:R-:W-:Y:S02]  /*0a50*/  SEL R7, R7, R4, P0 ;  /* 0x0000000407077207 */ /* 0x000fe40000000000 */
[-C--:B------:R-:W-:Y:S02]  /*0a60*/  IADD3 R5, P2, PT, RZ, -R6.reuse, RZ ;  /* 0x80000006ff057210 */ /* 0x080fe40007f5e0ff */
[----:B------:R-:W-:Y:S02]  /*0a70*/  ISETP.NE.U32.AND P0, PT, RZ, UR8, PT ;  /* 0x00000008ff007c0c */ /* 0x000fe4000bf05070 */
[----:B------:R-:W-:Y:S01]  /*0a80*/  SEL R6, R5, R6, !P1 ;  /* 0x0000000605067207 */ /* 0x000fe20004800000 */
[----:B------:R-:W-:Y:S01]  /*0a90*/  IMAD.X R4, RZ, RZ, ~R7, P2 ;  /* 0x000000ffff047224 */ /* 0x000fe200010e0e07 */
[----:B------:R-:W-:Y:S01]  /*0aa0*/  ISETP.NE.AND.EX P0, PT, RZ, UR9, PT, P0 ;  /* 0x00000009ff007c0c */ /* 0x000fe2000bf05300 */
[----:B------:R-:W-:-:S03]  /*0ab0*/  IMAD.MOV.U32 R5, RZ, RZ, 0x0 ;  /* 0x00000000ff057424 */ /* 0x000fc600078e00ff */
[----:B------:R-:W-:Y:S01]  /*0ac0*/  SEL R7, R4, R7, !P1 ;  /* 0x0000000704077207 */ /* 0x000fe20004800000 */
[----:B------:R-:W-:Y:S01]  /*0ad0*/  IMAD.MOV.U32 R4, RZ, RZ, R0 ;  /* 0x000000ffff047224 */ /* 0x000fe200078e0000 */
[----:B------:R-:W-:Y:S02]  /*0ae0*/  SEL R6, R6, 0xffffffff, P0 ;  /* 0xffffffff06067807 */ /* 0x000fe40000000000 */
[----:B------:R-:W-:Y:S01]  /*0af0*/  SEL R7, R7, 0xffffffff, P0 ;  /* 0xffffffff07077807 */ /* 0x000fe20000000000 */
[----:B------:R-:W-:Y:S06]  /*0b00*/  RET.REL.NODEC R4 `(_Z30apply_chunk_shift_clamp_kernelPxlliPKixx) ;  /* 0xfffffff4043c7950 */ /* 0x000fec0003c3ffff */
.L_x_91:
        /* <DEDUP_REMOVED lines=15> */
.L_x_98:


//--------------------- .text._Z28apply_row_shift_clamp_kernelPxllPKixx --------------------------
	.section	.text._Z28apply_row_shift_clamp_kernelPxllPKixx,"ax",@progbits
	.align	128
        .global         _Z28apply_row_shift_clamp_kernelPxllPKixx
        .type           _Z28apply_row_shift_clamp_kernelPxllPKixx,@function
        .size           _Z28apply_row_shift_clamp_kernelPxllPKixx,(.L_x_99 - _Z28apply_row_shift_clamp_kernelPxllPKixx)
        .other          _Z28apply_row_shift_clamp_kernelPxllPKixx,@"STO_CUDA_ENTRY STV_DEFAULT"
_Z28apply_row_shift_clamp_kernelPxllPKixx:
.text._Z28apply_row_shift_clamp_kernelPxllPKixx:
        /* <DEDUP_REMOVED lines=37> */
.L_x_93:
[----:B------:R-:W-:-:S07]  /*0250*/  MOV R0, 0x270 ;  /* 0x0000027000007802 */ /* 0x000fce0000000f00 */
[----:B------:R-:W-:Y:S05]  /*0260*/  CALL.REL.NOINC `($__internal_3_$__cuda_sm20_div_s64) ;  /* 0x0000000000a47944 */ /* 0x000fea0003c00000 */
.L_x_94:
[----:B------:R-:W-:Y:S05]  /*0270*/  BSYNC.RECONVERGENT B0 ;  /* 0x0000000000007941 */ /* 0x000fea0003800200 */
.L_x_92:
[----:B------:R-:W0:Y:S01]  /*0280*/  LDCU.64 UR4, c[0x0][0x398] ;  /* 0x00007300ff0477ac */ /* 0x000e220008000a00 */
[----:B------:R-:W1:Y:S01]  /*0290*/  LDCU.64 UR8, c[0x0][0x380] ;  /* 0x00007000ff0877ac */ /* 0x000e620008000a00 */
[----:B0-----:R-:W-:Y:S02]  /*02a0*/  LEA R8, P0, R6, UR4, 0x2 ;  /* 0x0000000406087c11 */ /* 0x001fe4000f8010ff */
[----:B-1----:R-:W-:Y:S02]  /*02b0*/  LEA R4, P1, R2, UR8, 0x3 ;  /* 0x0000000802047c11 */ /* 0x002fe4000f8218ff */
[----:B------:R-:W-:Y:S02]  /*02c0*/  LEA.HI.X R9, R6, UR5, R7, 0x2, P0 ;  /* 0x0000000506097c11 */ /* 0x000fe400080f1407 */
[----:B------:R-:W-:Y:S01]  /*02d0*/  LEA.HI.X R5, R2, UR9, R3, 0x3, P1 ;  /* 0x0000000902057c11 */ /* 0x000fe200088f1c03 */
[----:B------:R-:W-:Y:S01]  /*02e0*/  IMAD.MOV.U32 R13, RZ, RZ, 0x1 ;  /* 0x00000001ff0d7424 */ /* 0x000fe200078e00ff */
[----:B------:R-:W0:Y:S01]  /*02f0*/  LDCU.128 UR8, c[0x0][0x3a0] ;  /* 0x00007400ff0877ac */ /* 0x000e220008000c00 */
[----:B------:R-:W2:Y:S04]  /*0300*/  LDG.E.CONSTANT R8, desc[UR6][R8.64] ;  /* 0x0000000608087981 */ /* 0x000ea8000c1e9900 */
[----:B------:R-:W3:Y:S01]  /*0310*/  LDG.E.64 R2, desc[UR6][R4.64] ;  /* 0x0000000604027981 */ /* 0x000ee2000c1e1b00 */
[C---:B--2---:R-:W-:Y:S01]  /*0320*/  VIADD R0, R8.reuse, 0xffffffff ;  /* 0xffffffff08007836 */ /* 0x044fe20000000000 */
[----:B------:R-:W-:-:S02]  /*0330*/  ISETP.GT.AND P0, PT, R8, RZ, PT ;  /* 0x000000ff0800720c */ /* 0x000fc40003f04270 */
[----:B---3--:R-:W-:Y:S02]  /*0340*/  ISETP.LT.AND P1, PT, R3, RZ, PT ;  /* 0x000000ff0300720c */ /* 0x008fe40003f21270 */
[----:B------:R-:W-:Y:S02]  /*0350*/  IADD3 R11, P2, PT, RZ, -R2, RZ ;  /* 0x80000002ff0b7210 */ /* 0x000fe40007f5e0ff */
[----:B------:R-:W-:Y:S02]  /*0360*/  SHF.L.U32 R7, R13, R0, RZ ;  /* 0x000000000d077219 */ /* 0x000fe400000006ff */
[----:B------:R-:W-:Y:S01]  /*0370*/  SEL R2, R11, R2, P1 ;  /* 0x000000020b027207 */ /* 0x000fe20000800000 */
[----:B------:R-:W-:Y:S01]  /*0380*/  IMAD.X R11, RZ, RZ, ~R3, P2 ;  /* 0x000000ffff0b7224 */ /* 0x000fe200010e0e03 */
[----:B------:R-:W-:Y:S02]  /*0390*/  SHF.L.U64.HI R0, R13, R0, RZ ;  /* 0x000000000d007219 */ /* 0x000fe400000102ff */
[----:B------:R-:W-:-:S02]  /*03a0*/  SEL R7, R7, RZ, P0 ;  /* 0x000000ff07077207 */ /* 0x000fc40000000000 */
[----:B------:R-:W-:Y:S02]  /*03b0*/  SEL R9, R0, RZ, P0 ;  /* 0x000000ff00097207 */ /* 0x000fe40000000000 */
[----:B------:R-:W-:Y:S02]  /*03c0*/  SEL R0, R11, R3, P1 ;  /* 0x000000030b007207 */ /* 0x000fe40000800000 */
[----:B------:R-:W-:-:S05]  /*03d0*/  IADD3 R7, P0, PT, R7, R2, RZ ;  /* 0x0000000207077210 */ /* 0x000fca0007f1e0ff */
[----:B------:R-:W-:Y:S01]  /*03e0*/  IMAD.X R9, R9, 0x1, R0, P0 ;  /* 0x0000000109097824 */ /* 0x000fe200000e0600 */
[----:B------:R-:W-:-:S04]  /*03f0*/  ISETP.GE.AND P0, PT, R3, RZ, PT ;  /* 0x000000ff0300720c */ /* 0x000fc80003f06270 */
[-CC-:B------:R-:W-:Y:S02]  /*0400*/  SHF.R.U64 R2, R7, R8.reuse, R9.reuse ;  /* 0x0000000807027219 */ /* 0x180fe40000001209 */
[----:B------:R-:W-:Y:S02]  /*0410*/  SHF.R.U32.HI R0, RZ, R8, R9 ;  /* 0x00000008ff007219 */ /* 0x000fe40000011609 */
[----:B------:R-:W-:-:S04]  /*0420*/  IADD3 R7, P1, PT, RZ, -R2, RZ ;  /* 0x80000002ff077210 */ /* 0x000fc80007f3e0ff */
[----:B------:R-:W-:Y:S01]  /*0430*/  SEL R2, R7, R2, !P0 ;  /* 0x0000000207027207 */ /* 0x000fe20004000000 */
[----:B------:R-:W-:-:S05]  /*0440*/  IMAD.X R3, RZ, RZ, ~R0, P1 ;  /* 0x000000ffff037224 */ /* 0x000fca00008e0e00 */
[----:B------:R-:W-:Y:S02]  /*0450*/  SEL R0, R3, R0, !P0 ;  /* 0x0000000003007207 */ /* 0x000fe40004000000 */
[----:B0-----:R-:W-:-:S04]  /*0460*/  ISETP.GT.U32.AND P0, PT, R2, UR8, PT ;  /* 0x0000000802007c0c */ /* 0x001fc8000bf04070 */
[----:B------:R-:W-:-:S04]  /*0470*/  ISETP.GT.AND.EX P0, PT, R0, UR9, PT, P0 ;  /* 0x0000000900007c0c */ /* 0x000fc8000bf04300 */
[----:B------:R-:W-:Y:S02]  /*0480*/  SEL R2, R2, UR8, P0 ;  /* 0x0000000802027c07 */ /* 0x000fe40008000000 */
[----:B------:R-:W-:Y:S02]  /*0490*/  SEL R0, R0, UR9, P0 ;  /* 0x0000000900007c07 */ /* 0x000fe40008000000 */
[----:B------:R-:W-:-:S04]  /*04a0*/  ISETP.LT.U32.AND P0, PT, R2, UR10, PT ;  /* 0x0000000a02007c0c */ /* 0x000fc8000bf01070 */
[----:B------:R-:W-:-:S04]  /*04b0*/  ISETP.LT.AND.EX P0, PT, R0, UR11, PT, P0 ;  /* 0x0000000b00007c0c */ /* 0x000fc8000bf01300 */
[----:B------:R-:W-:Y:S02]  /*04c0*/  SEL R2, R2, UR10, P0 ;  /* 0x0000000a02027c07 */ /* 0x000fe40008000000 */
[----:B------:R-:W-:-:S05]  /*04d0*/  SEL R3, R0, UR11, P0 ;  /* 0x0000000b00037c07 */ /* 0x000fca0008000000 */
[----:B------:R-:W-:Y:S01]  /*04e0*/  STG.E.64 desc[UR6][R4.64], R2 ;  /* 0x0000000204007986 */ /* 0x000fe2000c101b06 */
[----:B------:R-:W-:Y:S05]  /*04f0*/  EXIT ;  /* 0x000000000000794d */ /* 0x000fea0003800000 */
        .weak           $__internal_3_$__cuda_sm20_div_s64
        .type           $__internal_3_$__cuda_sm20_div_s64,@function
        .size           $__internal_3_$__cuda_sm20_div_s64,(.L_x_99 - $__internal_3_$__cuda_sm20_div_s64)
$__internal_3_$__cuda_sm20_div_s64:
        /* <DEDUP_REMOVED lines=84> */
[----:B------:R-:W-:Y:S06]  /*0a40*/  RET.REL.NODEC R4 `(_Z28apply_row_shift_clamp_kernelPxllPKixx) ;  /* 0xfffffff4046c7950 */ /* 0x000fec0003c3ffff */
.L_x_95:
        /* <DEDUP_REMOVED lines=11> */
.L_x_99:


//--------------------- .nv.shared._Z32compute_chunk_shift_scale_kernelILi256EEvPKxlliifPiPf --------------------------
	.section	.nv.shared._Z32compute_chunk_shift_scale_kernelILi256EEvPKxlliifPiPf,"aw",@nobits
	.sectionflags	@""
	.align	8
.nv.shared._Z32compute_chunk_shift_scale_kernelILi256EEvPKxlliifPiPf:
	.zero		1168


//--------------------- .nv.shared.reserved.0     --------------------------
	.section	.nv.shared.reserved.0,"aw",@nobits
	.weak		__nv_reservedSMEM_offset_0_alias
	.size		__nv_reservedSMEM_offset_0_alias, 0, 64
	.other		__nv_reservedSMEM_offset_0_alias,@"STO_CUDA_RESERVED_SHARED STV_DEFAULT"
__nv_reservedSMEM_offset_0_alias:
	.zero		0
	.zero		64


//--------------------- .nv.shared._Z30compute_row_shift_scale_kernelILi256EEvPKxllifPiPf --------------------------
	.section	.nv.shared._Z30compute_row_shift_scale_kernelILi256EEvPKxllifPiPf,"aw",@nobits
	.sectionflags	@""
	.align	8
.nv.shared._Z30compute_row_shift_scale_kernelILi256EEvPKxllifPiPf:
	.zero		1168


//--------------------- .nv.constant0._Z32compute_chunk_shift_scale_kernelILi256EEvPKxlliifPiPf --------------------------
	.section	.nv.constant0._Z32compute_chunk_shift_scale_kernelILi256EEvPKxlliifPiPf,"a",@progbits
	.sectionflags	@""
	.align	4
.nv.constant0._Z32compute_chunk_shift_scale_kernelILi256EEvPKxlliifPiPf:
	.zero		952


//--------------------- .nv.constant0._Z30compute_row_shift_scale_kernelILi256EEvPKxllifPiPf --------------------------
	.section	.nv.constant0._Z30compute_row_shift_scale_kernelILi256EEvPKxllifPiPf,"a",@progbits
	.sectionflags	@""
	.align	4
.nv.constant0._Z30compute_row_shift_scale_kernelILi256EEvPKxllifPiPf:
	.zero		944


//--------------------- .nv.constant0._Z36quantize_round_to_int64_batch_kernelI13__nv_bfloat16EvPKT_ldPx --------------------------
	.section	.nv.constant0._Z36quantize_round_to_int64_batch_kernelI13__nv_bfloat16EvPKT_ldPx,"a",@progbits
	.sectionflags	@""
	.align	4
.nv.constant0._Z36quantize_round_to_int64_batch_kernelI13__nv_bfloat16EvPKT_ldPx:
	.zero		928


//--------------------- .nv.constant0._Z36quantize_round_to_int64_batch_kernelI6__halfEvPKT_ldPx --------------------------
	.section	.nv.constant0._Z36quantize_round_to_int64_batch_kernelI6__halfEvPKT_ldPx,"a",@progbits
	.sectionflags	@""
	.align	4
.nv.constant0._Z36quantize_round_to_int64_batch_kernelI6__halfEvPKT_ldPx:
	.zero		928


//--------------------- .nv.constant0._Z36quantize_round_to_int64_batch_kernelIfEvPKT_ldPx --------------------------
	.section	.nv.constant0._Z36quantize_round_to_int64_batch_kernelIfEvPKT_ldPx,"a",@progbits
	.sectionflags	@""
	.align	4
.nv.constant0._Z36quantize_round_to_int64_batch_kernelIfEvPKT_ldPx:
	.zero		928


//--------------------- .nv.constant0._Z30apply_chunk_shift_clamp_kernelPxlliPKixx --------------------------
	.section	.nv.constant0._Z30apply_chunk_shift_clamp_kernelPxlliPKixx,"a",@progbits
	.sectionflags	@""
	.align	4
.nv.constant0._Z30apply_chunk_shift_clamp_kernelPxlliPKixx:
	.zero		952


//--------------------- .nv.constant0._Z28apply_row_shift_clamp_kernelPxllPKixx --------------------------
	.section	.nv.constant0._Z28apply_row_shift_clamp_kernelPxllPKixx,"a",@progbits
	.sectionflags	@""
	.align	4
.nv.constant0._Z28apply_row_shift_clamp_kernelPxllPKixx:
	.zero		944


//--------------------- SYMBOLS --------------------------

	.type		.nv.reservedSmem.offset0,@object
	.size		.nv.reservedSmem.offset0,0x4
	.type		.nv.reservedSmem.cap,@object
	.size		.nv.reservedSmem.cap,0x4
